	.headerflags	@"EF_CUDA_TEXMODE_UNIFIED EF_CUDA_64BIT_ADDRESS EF_CUDA_ACCELERATORS EF_CUDA_SM90 EF_CUDA_VIRTUAL_SM(EF_CUDA_SM90)"
	.elftype	@"ET_EXEC"


//--------------------- .nv.info                  --------------------------
	.section	.nv.info,"",@"SHT_CUDA_INFO"
	.align	4


	//----- nvinfo : EIATTR_REGCOUNT
	.align		4
        /*0000*/ 	.byte	0x04, 0x2f
        /*0002*/ 	.short	(.L_1 - .L_0)
	.align		4
.L_0:
        /*0004*/ 	.word	index@(triton_mm)
        /*0008*/ 	.word	0x000000a8


	//----- nvinfo : EIATTR_MIN_STACK_SIZE
	.align		4
.L_1:
        /*000c*/ 	.byte	0x04, 0x12
        /*000e*/ 	.short	(.L_3 - .L_2)
	.align		4
.L_2:
        /*0010*/ 	.word	index@(triton_mm)
        /*0014*/ 	.word	0x00000000


	//----- nvinfo : EIATTR_FRAME_SIZE
	.align		4
.L_3:
        /*0018*/ 	.byte	0x04, 0x11
        /*001a*/ 	.short	(.L_5 - .L_4)
	.align		4
.L_4:
        /*001c*/ 	.word	index@(triton_mm)
        /*0020*/ 	.word	0x00000000


	//----- nvinfo : EIATTR_MIN_STACK_SIZE
	.align		4
.L_5:
        /*0024*/ 	.byte	0x04, 0x12
        /*0026*/ 	.short	(.L_7 - .L_6)
	.align		4
.L_6:
        /*0028*/ 	.word	index@(triton_mm)
        /*002c*/ 	.word	0x00000000
.L_7:


//--------------------- .nv.info.triton_mm        --------------------------
	.section	.nv.info.triton_mm,"",@"SHT_CUDA_INFO"
	.sectionflags	@""
	.align	4


	//----- nvinfo : EIATTR_CUDA_API_VERSION
	.align		4
        /*0000*/ 	.byte	0x04, 0x37
        /*0002*/ 	.short	(.L_9 - .L_8)
.L_8:
        /*0004*/ 	.word	0x0000007c


	//----- nvinfo : EIATTR_KPARAM_INFO
	.align		4
.L_9:
        /*0008*/ 	.byte	0x04, 0x17
        /*000a*/ 	.short	(.L_11 - .L_10)
.L_10:
        /*000c*/ 	.word	0x00000000
        /*0010*/ 	.short	0x0003
        /*0012*/ 	.short	0x0018
        /*0014*/ 	.byte	0x00, 0xf0, 0x11, 0x00


	//----- nvinfo : EIATTR_KPARAM_INFO
	.align		4
.L_11:
        /*0018*/ 	.byte	0x04, 0x17
        /*001a*/ 	.short	(.L_13 - .L_12)
.L_12:
        /*001c*/ 	.word	0x00000000
        /*0020*/ 	.short	0x0002
        /*0022*/ 	.short	0x0010
        /*0024*/ 	.byte	0x00, 0xf0, 0x21, 0x00


	//----- nvinfo : EIATTR_KPARAM_INFO
	.align		4
.L_13:
        /*0028*/ 	.byte	0x04, 0x17
        /*002a*/ 	.short	(.L_15 - .L_14)
.L_14:
        /*002c*/ 	.word	0x00000000
        /*0030*/ 	.short	0x0001
        /*0032*/ 	.short	0x0008
        /*0034*/ 	.byte	0x00, 0xf0, 0x21, 0x00


	//----- nvinfo : EIATTR_KPARAM_INFO
	.align		4
.L_15:
        /*0038*/ 	.byte	0x04, 0x17
        /*003a*/ 	.short	(.L_17 - .L_16)
.L_16:
        /*003c*/ 	.word	0x00000000
        /*0040*/ 	.short	0x0000
        /*0042*/ 	.short	0x0000
        /*0044*/ 	.byte	0x00, 0xf0, 0x21, 0x00


	//----- nvinfo : EIATTR_SPARSE_MMA_MASK
	.align		4
.L_17:
        /*0048*/ 	.byte	0x03, 0x50
        /*004a*/ 	.short	0x0000


	//----- nvinfo : EIATTR_MAXREG_COUNT
	.align		4
        /*004c*/ 	.byte	0x03, 0x1b
        /*004e*/ 	.short	0x00ff


	//----- nvinfo : EIATTR_COOP_GROUP_MASK_REGIDS
	.align		4
        /*0050*/ 	.byte	0x04, 0x29
        /*0052*/ 	.short	(.L_19 - .L_18)


	//   ....[0]....
.L_18:
        /*0054*/ 	.word	0xffffffff


	//----- nvinfo : EIATTR_COOP_GROUP_INSTR_OFFSETS
	.align		4
.L_19:
        /*0058*/ 	.byte	0x04, 0x28
        /*005a*/ 	.short	(.L_21 - .L_20)


	//   ....[0]....
.L_20:
        /*005c*/ 	.word	0x00000fc0


	//----- nvinfo : EIATTR_EXIT_INSTR_OFFSETS
	.align		4
.L_21:
        /*0060*/ 	.byte	0x04, 0x1c
        /*0062*/ 	.short	(.L_23 - .L_22)


	//   ....[0]....
.L_22:
        /*0064*/ 	.word	0x00002480


	//   ....[1]....
        /*0068*/ 	.word	0x000024d0


	//----- nvinfo : EIATTR_MAX_THREADS
	.align		4
.L_23:
        /*006c*/ 	.byte	0x04, 0x05
        /*006e*/ 	.short	(.L_25 - .L_24)
.L_24:
        /*0070*/ 	.word	0x00000080
        /*0074*/ 	.word	0x00000001
        /*0078*/ 	.word	0x00000001


	//----- nvinfo : EIATTR_CBANK_PARAM_SIZE
	.align		4
.L_25:
        /*007c*/ 	.byte	0x03, 0x19
        /*007e*/ 	.short	0x001c


	//----- nvinfo : EIATTR_PARAM_CBANK
	.align		4
        /*0080*/ 	.byte	0x04, 0x0a
        /*0082*/ 	.short	(.L_27 - .L_26)
	.align		4
.L_26:
        /*0084*/ 	.word	index@(.nv.constant0.triton_mm)
        /*0088*/ 	.short	0x0210
        /*008a*/ 	.short	0x001c


	//----- nvinfo : EIATTR_SW_WAR
	.align		4
.L_27:
        /*008c*/ 	.byte	0x04, 0x36
        /*008e*/ 	.short	(.L_29 - .L_28)
.L_28:
        /*0090*/ 	.word	0x00000008
.L_29:


//--------------------- .nv.callgraph             --------------------------
	.section	.nv.callgraph,"",@"SHT_CUDA_CALLGRAPH"
	.align	4
	.sectionentsize	8
	.align		4
        /*0000*/ 	.word	0x00000000
	.align		4
        /*0004*/ 	.word	0xffffffff
	.align		4
        /*0008*/ 	.word	0x00000000
	.align		4
        /*000c*/ 	.word	0xfffffffe
	.align		4
        /*0010*/ 	.word	0x00000000
	.align		4
        /*0014*/ 	.word	0xfffffffd
	.align		4
        /*0018*/ 	.word	0x00000000
	.align		4
        /*001c*/ 	.word	0xfffffffc


//--------------------- .text.triton_mm           --------------------------
	.section	.text.triton_mm,"ax",@progbits
	.sectionflags	@"SHF_BARRIERS=1"
	.align	128
        .global         triton_mm
        .type           triton_mm,@function
        .size           triton_mm,(.L_x_2 - triton_mm)
        .other          triton_mm,@"STO_CUDA_ENTRY STV_DEFAULT"
triton_mm:
.text.triton_mm:
[----:B------:R-:W1:Y:S01]  /*0000*/  LDC R1, c[0x0][0x28] ;  /* 0x00000a00ff017b82 */ /* 0x000e620000000800 */
[----:B------:R-:W2:Y:S01]  /*0010*/  S2R R9, SR_CTAID.X ;  /* 0x0000000000097919 */ /* 0x000ea20000002500 */
[----:B------:R-:W-:-:S06]  /*0020*/  IMAD.MOV.U32 R5, RZ, RZ, -0x8 ;  /* 0xfffffff8ff057424 */ /* 0x000fcc00078e00ff */
[----:B------:R-:W3:Y:S01]  /*0030*/  LDC R19, c[0x0][0x228] ;  /* 0x00008a00ff137b82 */ /* 0x000ee20000000800 */
[----:B------:R-:W-:Y:S01]  /*0040*/  UMOV UR4, 0x400 ;  /* 0x0000040000047882 */ /* 0x000fe20000000000 */
[----:B------:R-:W4:Y:S01]  /*0050*/  S2R R18, SR_TID.X ;  /* 0x0000000000127919 */ /* 0x000f220000002100 */
[----:B------:R-:W-:Y:S01]  /*0060*/  ULDC.64 UR22, c[0x0][0x208] ;  /* 0x0000820000167ab9 */ /* 0x000fe20000000a00 */
[----:B------:R-:W-:Y:S01]  /*0070*/  ULDC.64 UR6, c[0x0][0x210] ;  /* 0x0000840000067ab9 */ /* 0x000fe20000000a00 */
[----:B------:R-:W-:Y:S01]  /*0080*/  IMAD.MOV.U32 R160, RZ, RZ, -0x20 ;  /* 0xffffffe0ffa07424 */ /* 0x000fe200078e00ff */
[----:B------:R-:W-:Y:S02]  /*0090*/  CS2R R88, SRZ ;  /* 0x0000000000587805 */ /* 0x000fe4000001ff00 */
[----:B------:R-:W-:Y:S01]  /*00a0*/  CS2R R90, SRZ ;  /* 0x00000000005a7805 */ /* 0x000fe2000001ff00 */
[----:B------:R-:W5:Y:S01]  /*00b0*/  LDC.64 R26, c[0x0][0x210] ;  /* 0x00008400ff1a7b82 */ /* 0x000f620000000a00 */
[----:B------:R-:W-:-:S02]  /*00c0*/  CS2R R92, SRZ ;  /* 0x00000000005c7805 */ /* 0x000fc4000001ff00 */
[----:B------:R-:W-:Y:S02]  /*00d0*/  CS2R R94, SRZ ;  /* 0x00000000005e7805 */ /* 0x000fe4000001ff00 */
[----:B------:R-:W-:Y:S02]  /*00e0*/  CS2R R96, SRZ ;  /* 0x0000000000607805 */ /* 0x000fe4000001ff00 */
[----:B------:R-:W-:Y:S02]  /*00f0*/  CS2R R98, SRZ ;  /* 0x0000000000627805 */ /* 0x000fe4000001ff00 */
[----:B------:R-:W-:Y:S02]  /*0100*/  CS2R R100, SRZ ;  /* 0x0000000000647805 */ /* 0x000fe4000001ff00 */
[----:B------:R-:W-:Y:S02]  /*0110*/  CS2R R102, SRZ ;  /* 0x0000000000667805 */ /* 0x000fe4000001ff00 */
[----:B------:R-:W-:Y:S01]  /*0120*/  CS2R R104, SRZ ;  /* 0x0000000000687805 */ /* 0x000fe2000001ff00 */
[----:B------:R-:W2:Y:S01]  /*0130*/  S2UR UR18, SR_CgaCtaId ;  /* 0x00000000001279c3 */ /* 0x000ea20000008800 */
[----:B------:R-:W-:-:S02]  /*0140*/  CS2R R106, SRZ ;  /* 0x00000000006a7805 */ /* 0x000fc4000001ff00 */
[----:B------:R-:W-:Y:S02]  /*0150*/  CS2R R108, SRZ ;  /* 0x00000000006c7805 */ /* 0x000fe4000001ff00 */
[----:B------:R-:W-:Y:S02]  /*0160*/  CS2R R110, SRZ ;  /* 0x00000000006e7805 */ /* 0x000fe4000001ff00 */
[----:B------:R-:W-:Y:S02]  /*0170*/  CS2R R112, SRZ ;  /* 0x0000000000707805 */ /* 0x000fe4000001ff00 */
[----:B------:R-:W-:Y:S02]  /*0180*/  CS2R R114, SRZ ;  /* 0x0000000000727805 */ /* 0x000fe4000001ff00 */
[----:B------:R-:W-:Y:S02]  /*0190*/  CS2R R116, SRZ ;  /* 0x0000000000747805 */ /* 0x000fe4000001ff00 */
[----:B------:R-:W-:Y:S01]  /*01a0*/  CS2R R118, SRZ ;  /* 0x0000000000767805 */ /* 0x000fe2000001ff00 */
[----:B------:R-:W4:Y:S01]  /*01b0*/  LDC.64 R34, c[0x0][0x218] ;  /* 0x00008600ff227b82 */ /* 0x000f220000000a00 */
[----:B---3--:R-:W-:Y:S01]  /*01c0*/  IMAD R19, R19, 0xc00, RZ ;  /* 0x00000c0013137824 */ /* 0x008fe200078e02ff */
[----:B------:R-:W-:-:S02]  /*01d0*/  CS2R R120, SRZ ;  /* 0x0000000000787805 */ /* 0x000fc4000001ff00 */
[----:B------:R-:W-:Y:S02]  /*01e0*/  CS2R R122, SRZ ;  /* 0x00000000007a7805 */ /* 0x000fe4000001ff00 */
[----:B------:R-:W-:Y:S02]  /*01f0*/  CS2R R124, SRZ ;  /* 0x00000000007c7805 */ /* 0x000fe4000001ff00 */
[----:B------:R-:W-:Y:S01]  /*0200*/  CS2R R126, SRZ ;  /* 0x00000000007e7805 */ /* 0x000fe2000001ff00 */
[----:B--2---:R-:W-:Y:S01]  /*0210*/  IMAD.HI R0, R9, 0x2aaaaaab, RZ ;  /* 0x2aaaaaab09007827 */ /* 0x004fe200078e02ff */
[----:B------:R-:W-:Y:S02]  /*0220*/  CS2R R128, SRZ ;  /* 0x0000000000807805 */ /* 0x000fe4000001ff00 */
[----:B------:R-:W-:Y:S02]  /*0230*/  CS2R R130, SRZ ;  /* 0x0000000000827805 */ /* 0x000fe4000001ff00 */
[----:B------:R-:W-:Y:S01]  /*0240*/  CS2R R132, SRZ ;  /* 0x0000000000847805 */ /* 0x000fe2000001ff00 */
[----:B-1---5:R-:W-:Y:S01]  /*0250*/  IMAD.WIDE R26, R19, 0x2, R26 ;  /* 0x00000002131a7825 */ /* 0x022fe200078e021a */
[----:B------:R-:W-:-:S02]  /*0260*/  SHF.R.U32.HI R3, RZ, 0x1f, R0 ;  /* 0x0000001fff037819 */ /* 0x000fc40000011600 */
[----:B------:R-:W-:Y:S02]  /*0270*/  CS2R R134, SRZ ;  /* 0x0000000000867805 */ /* 0x000fe4000001ff00 */
[----:B----4-:R-:W-:Y:S02]  /*0280*/  SHF.R.U32.HI R159, RZ, 0x5, R18 ;  /* 0x00000005ff9f7819 */ /* 0x010fe40000011612 */
[----:B------:R-:W-:Y:S02]  /*0290*/  CS2R R136, SRZ ;  /* 0x0000000000887805 */ /* 0x000fe4000001ff00 */
[----:B------:R-:W-:Y:S01]  /*02a0*/  LEA.HI.SX32 R4, R0, R3, 0x1b ;  /* 0x0000000300047211 */ /* 0x000fe200078fdaff */
[----:B------:R-:W-:Y:S01]  /*02b0*/  UPRMT UR18, UR18, 0x654, UR4 ;  /* 0x0000065412127896 */ /* 0x000fe20008000004 */
[----:B------:R-:W-:Y:S02]  /*02c0*/  CS2R R138, SRZ ;  /* 0x00000000008a7805 */ /* 0x000fe4000001ff00 */
[----:B------:R-:W-:-:S02]  /*02d0*/  CS2R R140, SRZ ;  /* 0x00000000008c7805 */ /* 0x000fc4000001ff00 */
[----:B------:R-:W-:Y:S01]  /*02e0*/  CS2R R142, SRZ ;  /* 0x00000000008e7805 */ /* 0x000fe2000001ff00 */
[C---:B------:R-:W-:Y:S01]  /*02f0*/  IMAD R0, R4.reuse, R5, 0x20 ;  /* 0x0000002004007424 */ /* 0x040fe200078e0205 */
[----:B------:R-:W-:Y:S01]  /*0300*/  CS2R R144, SRZ ;  /* 0x0000000000907805 */ /* 0x000fe2000001ff00 */
[----:B------:R-:W-:Y:S01]  /*0310*/  IMAD R7, R4, -0xc0, R9 ;  /* 0xffffff4004077824 */ /* 0x000fe200078e0209 */
[----:B------:R-:W-:Y:S02]  /*0320*/  CS2R R146, SRZ ;  /* 0x0000000000927805 */ /* 0x000fe4000001ff00 */
[----:B------:R-:W-:Y:S02]  /*0330*/  CS2R R148, SRZ ;  /* 0x0000000000947805 */ /* 0x000fe4000001ff00 */
[----:B------:R-:W-:Y:S02]  /*0340*/  VIMNMX R0, R0, 0x8, PT ;  /* 0x0000000800007848 */ /* 0x000fe40003fe0100 */
[----:B------:R-:W-:-:S02]  /*0350*/  CS2R R150, SRZ ;  /* 0x0000000000967805 */ /* 0x000fc4000001ff00 */
[----:B------:R-:W-:Y:S02]  /*0360*/  IABS R8, R7 ;  /* 0x0000000700087213 */ /* 0x000fe40000000000 */
[----:B------:R-:W-:Y:S02]  /*0370*/  CS2R R42, SRZ ;  /* 0x00000000002a7805 */ /* 0x000fe4000001ff00 */
[-C--:B------:R-:W-:Y:S02]  /*0380*/  IABS R6, R0.reuse ;  /* 0x0000000000067213 */ /* 0x080fe40000000000 */
[----:B------:R-:W-:Y:S02]  /*0390*/  CS2R R44, SRZ ;  /* 0x00000000002c7805 */ /* 0x000fe4000001ff00 */
[-C--:B------:R-:W-:Y:S02]  /*03a0*/  IABS R10, R0.reuse ;  /* 0x00000000000a7213 */ /* 0x080fe40000000000 */
[----:B------:R-:W-:Y:S01]  /*03b0*/  CS2R R46, SRZ ;  /* 0x00000000002e7805 */ /* 0x000fe2000001ff00 */
[----:B------:R-:W1:Y:S01]  /*03c0*/  I2F.RP R5, R6 ;  /* 0x0000000600057306 */ /* 0x000e620000209400 */
[----:B------:R-:W-:-:S02]  /*03d0*/  LOP3.LUT R7, R7, R0, RZ, 0x3c, !PT ;  /* 0x0000000007077212 */ /* 0x000fc400078e3cff */
[----:B------:R-:W-:Y:S02]  /*03e0*/  CS2R R48, SRZ ;  /* 0x0000000000307805 */ /* 0x000fe4000001ff00 */
[----:B------:R-:W-:Y:S02]  /*03f0*/  CS2R R50, SRZ ;  /* 0x0000000000327805 */ /* 0x000fe4000001ff00 */
[----:B------:R-:W-:Y:S02]  /*0400*/  CS2R R52, SRZ ;  /* 0x0000000000347805 */ /* 0x000fe4000001ff00 */
[----:B------:R-:W-:Y:S02]  /*0410*/  ISETP.GE.AND P3, PT, R7, RZ, PT ;  /* 0x000000ff0700720c */ /* 0x000fe40003f66270 */
[----:B------:R-:W-:Y:S02]  /*0420*/  CS2R R54, SRZ ;  /* 0x0000000000367805 */ /* 0x000fe4000001ff00 */
[----:B------:R-:W-:-:S02]  /*0430*/  SHF.R.U32.HI R7, RZ, 0x2, R18 ;  /* 0x00000002ff077819 */ /* 0x000fc40000011612 */
[----:B------:R-:W-:Y:S02]  /*0440*/  CS2R R56, SRZ ;  /* 0x0000000000387805 */ /* 0x000fe4000001ff00 */
[----:B------:R-:W-:Y:S02]  /*0450*/  CS2R R58, SRZ ;  /* 0x00000000003a7805 */ /* 0x000fe4000001ff00 */
[----:B------:R-:W-:Y:S02]  /*0460*/  CS2R R60, SRZ ;  /* 0x00000000003c7805 */ /* 0x000fe4000001ff00 */
[----:B------:R-:W-:Y:S02]  /*0470*/  SGXT.U32 R7, R7, 0x5 ;  /* 0x000000050707781a */ /* 0x000fe40000000000 */
[----:B------:R-:W-:Y:S02]  /*0480*/  CS2R R62, SRZ ;  /* 0x00000000003e7805 */ /* 0x000fe4000001ff00 */
[----:B------:R-:W-:-:S02]  /*0490*/  CS2R R64, SRZ ;  /* 0x0000000000407805 */ /* 0x000fc4000001ff00 */
[----:B------:R-:W-:Y:S01]  /*04a0*/  CS2R R66, SRZ ;  /* 0x0000000000427805 */ /* 0x000fe2000001ff00 */
[----:B-1----:R-:W1:Y:S01]  /*04b0*/  MUFU.RCP R5, R5 ;  /* 0x0000000500057308 */ /* 0x002e620000001000 */
[----:B------:R-:W-:Y:S02]  /*04c0*/  CS2R R68, SRZ ;  /* 0x0000000000447805 */ /* 0x000fe4000001ff00 */
[----:B------:R-:W-:Y:S02]  /*04d0*/  CS2R R70, SRZ ;  /* 0x0000000000467805 */ /* 0x000fe4000001ff00 */
[----:B------:R-:W-:Y:S02]  /*04e0*/  CS2R R72, SRZ ;  /* 0x0000000000487805 */ /* 0x000fe4000001ff00 */
[----:B------:R-:W-:Y:S02]  /*04f0*/  CS2R R74, SRZ ;  /* 0x00000000004a7805 */ /* 0x000fe4000001ff00 */
[----:B------:R-:W-:-:S02]  /*0500*/  CS2R R76, SRZ ;  /* 0x00000000004c7805 */ /* 0x000fc4000001ff00 */
[----:B------:R-:W-:Y:S02]  /*0510*/  CS2R R78, SRZ ;  /* 0x00000000004e7805 */ /* 0x000fe4000001ff00 */
[----:B------:R-:W-:Y:S02]  /*0520*/  CS2R R80, SRZ ;  /* 0x0000000000507805 */ /* 0x000fe4000001ff00 */
[----:B------:R-:W-:Y:S02]  /*0530*/  CS2R R82, SRZ ;  /* 0x0000000000527805 */ /* 0x000fe4000001ff00 */
[----:B------:R-:W-:Y:S02]  /*0540*/  CS2R R84, SRZ ;  /* 0x0000000000547805 */ /* 0x000fe4000001ff00 */
[----:B------:R-:W-:Y:S02]  /*0550*/  LOP3.LUT R159, R159, 0x7fffffc, RZ, 0xc0, !PT ;  /* 0x07fffffc9f9f7812 */ /* 0x000fe400078ec0ff */
[----:B------:R-:W-:Y:S01]  /*0560*/  CS2R R86, SRZ ;  /* 0x0000000000567805 */ /* 0x000fe2000001ff00 */
[----:B------:R-:W-:Y:S01]  /*0570*/  UMOV UR19, 0x1 ;  /* 0x0000000100137882 */ /* 0x000fe20000000000 */
[----:B------:R-:W-:Y:S01]  /*0580*/  UMOV UR20, 0xffffffff ;  /* 0xffffffff00147882 */ /* 0x000fe20000000000 */
[----:B------:R-:W-:Y:S01]  /*0590*/  UMOV UR4, URZ ;  /* 0x0000003f00047c82 */ /* 0x000fe20008000000 */
[----:B-1----:R-:W-:Y:S01]  /*05a0*/  VIADD R2, R5, 0xffffffe ;  /* 0x0ffffffe05027836 */ /* 0x002fe20000000000 */
[----:B------:R-:W-:-:S03]  /*05b0*/  UMOV UR5, URZ ;  /* 0x0000003f00057c82 */ /* 0x000fc60008000000 */
[----:B------:R1:W2:Y:S02]  /*05c0*/  F2I.FTZ.U32.TRUNC.NTZ R3, R2 ;  /* 0x0000000200037305 */ /* 0x0002a4000021f000 */
[----:B-1----:R-:W-:Y:S02]  /*05d0*/  IMAD.MOV.U32 R2, RZ, RZ, RZ ;  /* 0x000000ffff027224 */ /* 0x002fe400078e00ff */
[----:B--2---:R-:W-:-:S04]  /*05e0*/  IMAD.MOV R11, RZ, RZ, -R3 ;  /* 0x000000ffff0b7224 */ /* 0x004fc800078e0a03 */
[----:B------:R-:W-:-:S04]  /*05f0*/  IMAD R11, R11, R6, RZ ;  /* 0x000000060b0b7224 */ /* 0x000fc800078e02ff */
[----:B------:R-:W-:-:S04]  /*0600*/  IMAD.HI.U32 R3, R3, R11, R2 ;  /* 0x0000000b03037227 */ /* 0x000fc800078e0002 */
[----:B------:R-:W-:Y:S02]  /*0610*/  IMAD.MOV R11, RZ, RZ, -R10 ;  /* 0x000000ffff0b7224 */ /* 0x000fe400078e0a0a */
[----:B------:R-:W-:-:S04]  /*0620*/  IMAD.HI.U32 R2, R3, R8, RZ ;  /* 0x0000000803027227 */ /* 0x000fc800078e00ff */
[----:B------:R-:W-:Y:S01]  /*0630*/  IMAD R5, R2, R11, R8 ;  /* 0x0000000b02057224 */ /* 0x000fe200078e0208 */
[----:B------:R-:W-:-:S04]  /*0640*/  IABS R8, R9 ;  /* 0x0000000900087213 */ /* 0x000fc80000000000 */
[----:B------:R-:W-:Y:S01]  /*0650*/  ISETP.GT.U32.AND P2, PT, R6, R5, PT ;  /* 0x000000050600720c */ /* 0x000fe20003f44070 */
[----:B------:R-:W-:-:S04]  /*0660*/  IMAD.HI.U32 R3, R3, R8, RZ ;  /* 0x0000000803037227 */ /* 0x000fc800078e00ff */
[----:B------:R-:W-:-:S05]  /*0670*/  IMAD R3, R3, R11, R8 ;  /* 0x0000000b03037224 */ /* 0x000fca00078e0208 */
[----:B------:R-:W-:-:S03]  /*0680*/  ISETP.GT.U32.AND P1, PT, R6, R3, PT ;  /* 0x000000030600720c */ /* 0x000fc60003f24070 */
[----:B------:R-:W-:Y:S02]  /*0690*/  @!P2 IMAD.IADD R5, R5, 0x1, -R6 ;  /* 0x000000010505a824 */ /* 0x000fe400078e0a06 */
[----:B------:R-:W-:Y:S01]  /*06a0*/  @!P2 VIADD R2, R2, 0x1 ;  /* 0x000000010202a836 */ /* 0x000fe20000000000 */
[----:B------:R-:W-:Y:S02]  /*06b0*/  ISETP.GE.AND P2, PT, R9, RZ, PT ;  /* 0x000000ff0900720c */ /* 0x000fe40003f46270 */
[----:B------:R-:W-:-:S05]  /*06c0*/  ISETP.GE.U32.AND P0, PT, R5, R6, PT ;  /* 0x000000060500720c */ /* 0x000fca0003f06070 */
[----:B------:R-:W-:-:S05]  /*06d0*/  @!P1 IMAD.IADD R3, R3, 0x1, -R6 ;  /* 0x0000000103039824 */ /* 0x000fca00078e0a06 */
[----:B------:R-:W-:-:S03]  /*06e0*/  ISETP.GT.U32.AND P1, PT, R6, R3, PT ;  /* 0x000000030600720c */ /* 0x000fc60003f24070 */
[----:B------:R-:W-:Y:S01]  /*06f0*/  @P0 VIADD R2, R2, 0x1 ;  /* 0x0000000102020836 */ /* 0x000fe20000000000 */
[----:B------:R-:W-:-:S03]  /*0700*/  ISETP.NE.AND P0, PT, R0, RZ, PT ;  /* 0x000000ff0000720c */ /* 0x000fc60003f05270 */
[----:B------:R-:W-:Y:S01]  /*0710*/  IMAD.MOV.U32 R5, RZ, RZ, R2 ;  /* 0x000000ffff057224 */ /* 0x000fe200078e0002 */
[----:B------:R-:W-:-:S03]  /*0720*/  LOP3.LUT R2, RZ, R0, RZ, 0x33, !PT ;  /* 0x00000000ff027212 */ /* 0x000fc600078e33ff */
[----:B------:R-:W-:Y:S02]  /*0730*/  @!P3 IMAD.MOV R5, RZ, RZ, -R5 ;  /* 0x000000ffff05b224 */ /* 0x000fe400078e0a05 */
[----:B------:R-:W-:-:S03]  /*0740*/  @!P1 IMAD.IADD R3, R3, 0x1, -R6 ;  /* 0x0000000103039824 */ /* 0x000fc600078e0a06 */
[----:B------:R-:W-:Y:S01]  /*0750*/  SEL R0, R2, R5, !P0 ;  /* 0x0000000502007207 */ /* 0x000fe20004000000 */
[----:B------:R-:W-:-:S04]  /*0760*/  @!P2 IMAD.MOV R3, RZ, RZ, -R3 ;  /* 0x000000ffff03a224 */ /* 0x000fc800078e0a03 */
[----:B------:R-:W-:Y:S01]  /*0770*/  IMAD.SHL.U32 R0, R0, 0x80, RZ ;  /* 0x0000008000007824 */ /* 0x000fe200078e00ff */
[----:B------:R-:W-:-:S04]  /*0780*/  SEL R3, R2, R3, !P0 ;  /* 0x0000000302037207 */ /* 0x000fc80004000000 */
[----:B------:R-:W-:Y:S01]  /*0790*/  LOP3.LUT R5, R0, R7, RZ, 0xfc, !PT ;  /* 0x0000000700057212 */ /* 0x000fe200078efcff */
[----:B------:R-:W-:Y:S01]  /*07a0*/  IMAD R3, R4, 0x8, R3 ;  /* 0x0000000804037824 */ /* 0x000fe200078e0203 */
[----:B------:R-:W-:Y:S02]  /*07b0*/  LOP3.LUT R6, R0, 0x20, R7, 0xfe, !PT ;  /* 0x0000002000067812 */ /* 0x000fe400078efe07 */
[----:B------:R-:W-:Y:S01]  /*07c0*/  LOP3.LUT R8, R0, 0x40, R7, 0xfe, !PT ;  /* 0x0000004000087812 */ /* 0x000fe200078efe07 */
[----:B------:R-:W-:Y:S01]  /*07d0*/  IMAD.HI R9, R5, 0x2aaaaaab, RZ ;  /* 0x2aaaaaab05097827 */ /* 0x000fe200078e02ff */
[----:B------:R-:W-:Y:S02]  /*07e0*/  LOP3.LUT R10, R0, 0x60, R7, 0xfe, !PT ;  /* 0x00000060000a7812 */ /* 0x000fe400078efe07 */
[----:B------:R-:W-:Y:S01]  /*07f0*/  LOP3.LUT R4, R7, 0x40, RZ, 0xfc, !PT ;  /* 0x0000004007047812 */ /* 0x000fe200078efcff */
[----:B------:R-:W-:Y:S01]  /*0800*/  IMAD.HI R11, R6, 0x2aaaaaab, RZ ;  /* 0x2aaaaaab060b7827 */ /* 0x000fe200078e02ff */
[----:B------:R-:W-:-:S03]  /*0810*/  SHF.R.U32.HI R12, RZ, 0x1f, R9 ;  /* 0x0000001fff0c7819 */ /* 0x000fc60000011609 */
[----:B------:R-:W-:Y:S01]  /*0820*/  IMAD.HI R13, R8, 0x2aaaaaab, RZ ;  /* 0x2aaaaaab080d7827 */ /* 0x000fe200078e02ff */
[----:B------:R-:W-:Y:S02]  /*0830*/  SHF.R.U32.HI R2, RZ, 0x1f, R11 ;  /* 0x0000001fff027819 */ /* 0x000fe4000001160b */
[----:B------:R-:W-:Y:S01]  /*0840*/  LEA.HI R12, R9, R12, RZ, 0x17 ;  /* 0x0000000c090c7211 */ /* 0x000fe200078fb8ff */
[----:B------:R-:W-:Y:S01]  /*0850*/  IMAD.HI R15, R10, 0x2aaaaaab, RZ ;  /* 0x2aaaaaab0a0f7827 */ /* 0x000fe200078e02ff */
[----:B------:R-:W-:Y:S02]  /*0860*/  LEA.HI R11, R11, R2, RZ, 0x17 ;  /* 0x000000020b0b7211 */ /* 0x000fe400078fb8ff */
[----:B------:R-:W-:Y:S01]  /*0870*/  SHF.R.U32.HI R14, RZ, 0x1f, R13 ;  /* 0x0000001fff0e7819 */ /* 0x000fe2000001160d */
[----:B------:R-:W-:Y:S01]  /*0880*/  IMAD.SHL.U32 R9, R18, 0x8, RZ ;  /* 0x0000000812097824 */ /* 0x000fe200078e00ff */
[----:B------:R-:W-:Y:S01]  /*0890*/  SHF.R.U32.HI R16, RZ, 0x1f, R15 ;  /* 0x0000001fff107819 */ /* 0x000fe2000001160f */
[----:B------:R-:W-:Y:S01]  /*08a0*/  IMAD R20, R12, -0xc00, R5 ;  /* 0xfffff4000c147824 */ /* 0x000fe200078e0205 */
[----:B------:R-:W-:Y:S01]  /*08b0*/  LEA.HI R13, R13, R14, RZ, 0x17 ;  /* 0x0000000e0d0d7211 */ /* 0x000fe200078fb8ff */
[----:B------:R-:W-:Y:S01]  /*08c0*/  IMAD R22, R11, -0xc00, R6 ;  /* 0xfffff4000b167824 */ /* 0x000fe200078e0206 */
[----:B------:R-:W-:-:S02]  /*08d0*/  LEA.HI R15, R15, R16, RZ, 0x17 ;  /* 0x000000100f0f7211 */ /* 0x000fc400078fb8ff */
[----:B------:R-:W-:Y:S01]  /*08e0*/  LOP3.LUT R6, R9, 0x18, R18, 0x48, !PT ;  /* 0x0000001809067812 */ /* 0x000fe200078e4812 */
[----:B------:R-:W-:Y:S01]  /*08f0*/  IMAD R24, R13, -0xc00, R8 ;  /* 0xfffff4000d187824 */ /* 0x000fe200078e0208 */
[----:B------:R-:W-:Y:S01]  /*0900*/  LOP3.LUT R2, R7, 0x20, RZ, 0xfc, !PT ;  /* 0x0000002007027812 */ /* 0x000fe200078efcff */
[----:B------:R-:W-:Y:S01]  /*0910*/  IMAD R28, R15, -0xc00, R10 ;  /* 0xfffff4000f1c7824 */ /* 0x000fe200078e020a */
[----:B------:R-:W-:Y:S01]  /*0920*/  LOP3.LUT R5, R7, 0x60, RZ, 0xfc, !PT ;  /* 0x0000006007057812 */ /* 0x000fe200078efcff */
[--C-:B------:R-:W-:Y:S01]  /*0930*/  IMAD R4, R4, 0x20, R6.reuse ;  /* 0x0000002004047824 */ /* 0x100fe200078e0206 */
[----:B------:R-:W-:Y:S01]  /*0940*/  SHF.R.S32.HI R12, RZ, 0x18, R3 ;  /* 0x00000018ff0c7819 */ /* 0x000fe20000011403 */
[----:B------:R-:W-:Y:S01]  /*0950*/  IMAD.SHL.U32 R3, R3, 0x80, RZ ;  /* 0x0000008003037824 */ /* 0x000fe200078e00ff */
[----:B------:R-:W-:Y:S01]  /*0960*/  LOP3.LUT R9, R9, 0x18, RZ, 0xc0, !PT ;  /* 0x0000001809097812 */ /* 0x000fe200078ec0ff */
[--C-:B------:R-:W-:Y:S01]  /*0970*/  IMAD R2, R2, 0x20, R6.reuse ;  /* 0x0000002002027824 */ /* 0x100fe200078e0206 */
[----:B------:R-:W-:Y:S01]  /*0980*/  SGXT R12, R12, 0x1 ;  /* 0x000000010c0c781a */ /* 0x000fe20000000200 */
[--C-:B------:R-:W-:Y:S01]  /*0990*/  IMAD R5, R5, 0x20, R6.reuse ;  /* 0x0000002005057824 */ /* 0x100fe200078e0206 */
[----:B------:R-:W-:Y:S01]  /*09a0*/  LOP3.LUT R8, R3, R7, RZ, 0xfc, !PT ;  /* 0x0000000703087212 */ /* 0x000fe200078efcff */
[----:B------:R-:W-:Y:S01]  /*09b0*/  IMAD R6, R7, 0x20, R6 ;  /* 0x0000002007067824 */ /* 0x000fe200078e0206 */
[----:B------:R-:W-:Y:S01]  /*09c0*/  LOP3.LUT R10, R3, 0x20, R7, 0xfe, !PT ;  /* 0x00000020030a7812 */ /* 0x000fe200078efe07 */
[--C-:B------:R-:W-:Y:S01]  /*09d0*/  IMAD R29, R20, 0xc00, R9.reuse ;  /* 0x00000c00141d7824 */ /* 0x100fe200078e0209 */
[----:B------:R-:W-:Y:S01]  /*09e0*/  LOP3.LUT R11, R3, 0x40, R7, 0xfe, !PT ;  /* 0x00000040030b7812 */ /* 0x000fe200078efe07 */
[--C-:B------:R-:W-:Y:S01]  /*09f0*/  IMAD R31, R22, 0xc00, R9.reuse ;  /* 0x00000c00161f7824 */ /* 0x100fe200078e0209 */
[----:B------:R-:W-:Y:S01]  /*0a00*/  LOP3.LUT R7, R3, 0x60, R7, 0xfe, !PT ;  /* 0x0000006003077812 */ /* 0x000fe200078efe07 */
[----:B------:R-:W-:Y:S01]  /*0a10*/  IMAD R33, R24, 0xc00, R9 ;  /* 0x00000c0018217824 */ /* 0x000fe200078e0209 */
[C---:B------:R-:W-:Y:S01]  /*0a20*/  LEA.HI R13, R12.reuse, R8, RZ, 0xc ;  /* 0x000000080c0d7211 */ /* 0x040fe200078f60ff */
[----:B------:R-:W-:Y:S01]  /*0a30*/  IMAD.WIDE R30, R31, 0x2, R34 ;  /* 0x000000021f1e7825 */ /* 0x000fe200078e0222 */
[----:B------:R-:W-:-:S02]  /*0a40*/  LEA.HI R14, R12, R10, RZ, 0xc ;  /* 0x0000000a0c0e7211 */ /* 0x000fc400078f60ff */
[C---:B------:R-:W-:Y:S01]  /*0a50*/  LEA.HI R16, R12.reuse, R11, RZ, 0xc ;  /* 0x0000000b0c107211 */ /* 0x040fe200078f60ff */
[----:B------:R-:W-:Y:S01]  /*0a60*/  IMAD.WIDE R32, R33, 0x2, R34 ;  /* 0x0000000221207825 */ /* 0x000fe200078e0222 */
[----:B------:R-:W-:Y:S02]  /*0a70*/  LEA.HI R12, R12, R7, RZ, 0xc ;  /* 0x000000070c0c7211 */ /* 0x000fe400078f60ff */
[----:B------:R-:W-:Y:S02]  /*0a80*/  LOP3.LUT R15, R14, 0x3ff000, RZ, 0xc0, !PT ;  /* 0x003ff0000e0f7812 */ /* 0x000fe400078ec0ff */
[----:B------:R-:W-:Y:S02]  /*0a90*/  LOP3.LUT R16, R16, 0x3ff000, RZ, 0xc0, !PT ;  /* 0x003ff00010107812 */ /* 0x000fe400078ec0ff */
[----:B------:R-:W-:Y:S01]  /*0aa0*/  LOP3.LUT R12, R12, 0x3ff000, RZ, 0xc0, !PT ;  /* 0x003ff0000c0c7812 */ /* 0x000fe200078ec0ff */
[----:B------:R-:W-:Y:S01]  /*0ab0*/  IMAD.IADD R10, R10, 0x1, -R15 ;  /* 0x000000010a0a7824 */ /* 0x000fe200078e0a0f */
[----:B------:R-:W-:Y:S01]  /*0ac0*/  LOP3.LUT R13, R13, 0x3ff000, RZ, 0xc0, !PT ;  /* 0x003ff0000d0d7812 */ /* 0x000fe200078ec0ff */
[----:B------:R-:W-:Y:S01]  /*0ad0*/  IMAD.IADD R16, R11, 0x1, -R16 ;  /* 0x000000010b107824 */ /* 0x000fe200078e0a10 */
[----:B------:R-:W-:Y:S01]  /*0ae0*/  LEA R39, R4, UR18, 0x1 ;  /* 0x0000001204277c11 */ /* 0x000fe2000f8e08ff */
[----:B------:R-:W-:Y:S01]  /*0af0*/  IMAD.IADD R12, R7, 0x1, -R12 ;  /* 0x00000001070c7824 */ /* 0x000fe200078e0a0c */
[----:B------:R-:W-:Y:S01]  /*0b00*/  LEA R41, R5, UR18, 0x1 ;  /* 0x0000001205297c11 */ /* 0x000fe2000f8e08ff */
[----:B------:R-:W-:-:S02]  /*0b10*/  IMAD.IADD R8, R8, 0x1, -R13 ;  /* 0x0000000108087824 */ /* 0x000fc400078e0a0d */
[----:B------:R-:W-:Y:S01]  /*0b20*/  IMAD.WIDE R14, R19, 0x2, RZ ;  /* 0x00000002130e7825 */ /* 0x000fe200078e02ff */
[----:B------:R-:W-:-:S03]  /*0b30*/  LEA R19, R6, UR18, 0x1 ;  /* 0x0000001206137c11 */ /* 0x000fc6000f8e08ff */
[--C-:B------:R-:W-:Y:S02]  /*0b40*/  IMAD R23, R10, 0xc00, R9.reuse ;  /* 0x00000c000a177824 */ /* 0x100fe400078e0209 */
[--C-:B------:R-:W-:Y:S02]  /*0b50*/  IMAD R25, R16, 0xc00, R9.reuse ;  /* 0x00000c0010197824 */ /* 0x100fe400078e0209 */
[--C-:B------:R-:W-:Y:S02]  /*0b60*/  IMAD R37, R12, 0xc00, R9.reuse ;  /* 0x00000c000c257824 */ /* 0x100fe400078e0209 */
[----:B------:R-:W-:Y:S02]  /*0b70*/  IMAD R21, R8, 0xc00, R9 ;  /* 0x00000c0008157824 */ /* 0x000fe400078e0209 */
[----:B------:R-:W-:-:S04]  /*0b80*/  IMAD.WIDE R10, R37, 0x2, R14 ;  /* 0x00000002250a7825 */ /* 0x000fc800078e020e */
[----:B------:R-:W-:Y:S01]  /*0b90*/  IMAD.WIDE R12, R25, 0x2, R14 ;  /* 0x00000002190c7825 */ /* 0x000fe200078e020e */
[----:B------:R-:W-:-:S03]  /*0ba0*/  IADD3 R7, P0, R10, UR6, RZ ;  /* 0x000000060a077c10 */ /* 0x000fc6000ff1e0ff */
[--C-:B------:R-:W-:Y:S01]  /*0bb0*/  IMAD.WIDE R16, R23, 0x2, R14.reuse ;  /* 0x0000000217107825 */ /* 0x100fe200078e020e */
[----:B------:R-:W-:Y:S02]  /*0bc0*/  IADD3 R8, P2, R12, UR6, RZ ;  /* 0x000000060c087c10 */ /* 0x000fe4000ff5e0ff */
[----:B------:R-:W-:Y:S01]  /*0bd0*/  IADD3 R7, P1, R7, 0x80, RZ ;  /* 0x0000008007077810 */ /* 0x000fe20007f3e0ff */
[C---:B------:R-:W-:Y:S01]  /*0be0*/  IMAD.WIDE R14, R21.reuse, 0x2, R14 ;  /* 0x00000002150e7825 */ /* 0x040fe200078e020e */
[----:B------:R-:W-:Y:S02]  /*0bf0*/  IADD3 R10, P4, R16, UR6, RZ ;  /* 0x00000006100a7c10 */ /* 0x000fe4000ff9e0ff */
[----:B------:R-:W-:Y:S01]  /*0c00*/  IADD3 R8, P3, R8, 0x80, RZ ;  /* 0x0000008008087810 */ /* 0x000fe20007f7e0ff */
[----:B------:R-:W-:-:S04]  /*0c10*/  IMAD.WIDE R20, R21, 0x2, R26 ;  /* 0x0000000215147825 */ /* 0x000fc800078e021a */
[--C-:B------:R-:W-:Y:S01]  /*0c20*/  IMAD.WIDE R22, R23, 0x2, R26.reuse ;  /* 0x0000000217167825 */ /* 0x100fe200078e021a */
[----:B------:R-:W-:Y:S01]  /*0c30*/  @!PT LDS RZ, [RZ] ;  /* 0x00000000fffff984 */ /* 0x000fe20000000800 */
[----:B------:R-:W-:Y:S01]  /*0c40*/  @!PT LDS RZ, [RZ] ;  /* 0x00000000fffff984 */ /* 0x000fe20000000800 */
[----:B------:R-:W-:Y:S01]  /*0c50*/  @!PT LDS RZ, [RZ] ;  /* 0x00000000fffff984 */ /* 0x000fe20000000800 */
[----:B------:R-:W-:Y:S03]  /*0c60*/  LDGSTS.E.BYPASS.128 [R19], desc[UR22][R20.64] ;  /* 0x0000000014137fae */ /* 0x000fe6000b901c56 */
[----:B------:R-:W-:-:S04]  /*0c70*/  IMAD.WIDE R24, R25, 0x2, R26 ;  /* 0x0000000219187825 */ /* 0x000fc800078e021a */
[----:B------:R-:W-:Y:S01]  /*0c80*/  IMAD.WIDE R26, R37, 0x2, R26 ;  /* 0x00000002251a7825 */ /* 0x000fe200078e021a */
[----:B------:R-:W-:-:S03]  /*0c90*/  LEA R37, R2, UR18, 0x1 ;  /* 0x0000001202257c11 */ /* 0x000fc6000f8e08ff */
[----:B------:R-:W-:Y:S02]  /*0ca0*/  IMAD R9, R28, 0xc00, R9 ;  /* 0x00000c001c097824 */ /* 0x000fe400078e0209 */
[--C-:B------:R-:W-:Y:S01]  /*0cb0*/  IMAD.WIDE R28, R29, 0x2, R34.reuse ;  /* 0x000000021d1c7825 */ /* 0x100fe200078e0222 */
[----:B------:R-:W-:Y:S03]  /*0cc0*/  LDGSTS.E.BYPASS.128 [R37], desc[UR22][R22.64] ;  /* 0x0000000016257fae */ /* 0x000fe6000b901c56 */
[----:B------:R-:W-:Y:S01]  /*0cd0*/  IMAD.WIDE R34, R9, 0x2, R34 ;  /* 0x0000000209227825 */ /* 0x000fe200078e0222 */
[----:B------:R-:W-:Y:S01]  /*0ce0*/  LDGSTS.E.BYPASS.128 [R39], desc[UR22][R24.64] ;  /* 0x0000000018277fae */ /* 0x000fe2000b901c56 */
[----:B------:R-:W-:Y:S02]  /*0cf0*/  IADD3 R9, P5, R10, 0x80, RZ ;  /* 0x000000800a097810 */ /* 0x000fe40007fbe0ff */
[----:B------:R-:W-:Y:S01]  /*0d00*/  IADD3.X R10, RZ, UR7, R11, P1, P0 ;  /* 0x00000007ff0a7c10 */ /* 0x000fe20008fe040b */
[----:B------:R-:W-:Y:S01]  /*0d10*/  LDGSTS.E.BYPASS.128 [R41], desc[UR22][R26.64] ;  /* 0x000000001a297fae */ /* 0x000fe2000b901c56 */
[----:B------:R-:W-:-:S02]  /*0d20*/  IADD3.X R11, RZ, UR7, R13, P3, P2 ;  /* 0x00000007ff0b7c10 */ /* 0x000fc40009fe440d */
[----:B------:R-:W-:Y:S01]  /*0d30*/  IADD3 R13, P0, R14, UR6, RZ ;  /* 0x000000060e0d7c10 */ /* 0x000fe2000ff1e0ff */
[----:B------:R-:W0:Y:S01]  /*0d40*/  LDGDEPBAR ;  /* 0x00000000000079af */ /* 0x000e220000000000 */
[----:B------:R-:W-:Y:S02]  /*0d50*/  IADD3.X R12, RZ, UR7, R17, P5, P4 ;  /* 0x00000007ff0c7c10 */ /* 0x000fe4000afe8411 */
[----:B------:R-:W-:Y:S01]  /*0d60*/  IADD3 R13, P1, R13, 0x80, RZ ;  /* 0x000000800d0d7810 */ /* 0x000fe20007f3e0ff */
[----:B------:R-:W-:Y:S01]  /*0d70*/  LDGSTS.E.BYPASS.128 [R19+0x6000], desc[UR22][R28.64] ;  /* 0x060000001c137fae */ /* 0x000fe2000b901c56 */
[----:B------:R-:W-:Y:S02]  /*0d80*/  IADD3 R16, P2, R30, 0x80, RZ ;  /* 0x000000801e107810 */ /* 0x000fe40007f5e0ff */
[----:B------:R-:W-:Y:S01]  /*0d90*/  IADD3.X R14, RZ, UR7, R15, P1, P0 ;  /* 0x00000007ff0e7c10 */ /* 0x000fe20008fe040f */
[----:B------:R-:W-:Y:S01]  /*0da0*/  LDGSTS.E.BYPASS.128 [R37+0x6000], desc[UR22][R30.64] ;  /* 0x060000001e257fae */ /* 0x000fe2000b901c56 */
[----:B------:R-:W-:Y:S01]  /*0db0*/  IADD3 R15, P0, R28, 0x80, RZ ;  /* 0x000000801c0f7810 */ /* 0x000fe20007f1e0ff */
[----:B------:R-:W-:Y:S01]  /*0dc0*/  IMAD.X R156, RZ, RZ, R31, P2 ;  /* 0x000000ffff9c7224 */ /* 0x000fe200010e061f */
[----:B------:R-:W-:Y:S01]  /*0dd0*/  IADD3 R154, P1, R32, 0x80, RZ ;  /* 0x00000080209a7810 */ /* 0x000fe20007f3e0ff */
[----:B------:R-:W-:Y:S02]  /*0de0*/  LDGSTS.E.BYPASS.128 [R39+0x6000], desc[UR22][R32.64] ;  /* 0x0600000020277fae */ /* 0x000fe4000b901c56 */
[----:B------:R-:W-:Y:S01]  /*0df0*/  IMAD.X R17, RZ, RZ, R29, P0 ;  /* 0x000000ffff117224 */ /* 0x000fe200000e061d */
[----:B------:R-:W-:Y:S01]  /*0e00*/  IADD3 R155, P0, R34, 0x80, RZ ;  /* 0x00000080229b7810 */ /* 0x000fe20007f1e0ff */
[----:B------:R-:W-:Y:S01]  /*0e10*/  LDGSTS.E.BYPASS.128 [R41+0x6000], desc[UR22][R34.64] ;  /* 0x0600000022297fae */ /* 0x000fe2000b901c56 */
[----:B------:R-:W-:-:S03]  /*0e20*/  IMAD.X R157, RZ, RZ, R33, P1 ;  /* 0x000000ffff9d7224 */ /* 0x000fc600008e0621 */
[----:B------:R-:W0:Y:S01]  /*0e30*/  LDGDEPBAR ;  /* 0x00000000000079af */ /* 0x000e220000000000 */
[----:B------:R-:W-:Y:S01]  /*0e40*/  IMAD.X R158, RZ, RZ, R35, P0 ;  /* 0x000000ffff9e7224 */ /* 0x000fe200000e0623 */
[----:B------:R-:W-:Y:S06]  /*0e50*/  BAR.SYNC.DEFER_BLOCKING 0x0 ;  /* 0x0000000000007b1d */ /* 0x000fec0000010000 */
[----:B------:R-:W-:Y:S01]  /*0e60*/  @!PT LDS RZ, [RZ] ;  /* 0x00000000fffff984 */ /* 0x000fe20000000800 */
[----:B------:R-:W-:Y:S01]  /*0e70*/  @!PT LDS RZ, [RZ] ;  /* 0x00000000fffff984 */ /* 0x000fe20000000800 */
[----:B------:R-:W-:Y:S01]  /*0e80*/  @!PT LDS RZ, [RZ] ;  /* 0x00000000fffff984 */ /* 0x000fe20000000800 */
[----:B------:R-:W-:Y:S04]  /*0e90*/  LDGSTS.E.BYPASS.128 [R19+0x2000], desc[UR22][R20.64+0x40] ;  /* 0x0200004014137fae */ /* 0x000fe8000b901c56 */
[----:B------:R-:W-:Y:S04]  /*0ea0*/  LDGSTS.E.BYPASS.128 [R37+0x2000], desc[UR22][R22.64+0x40] ;  /* 0x0200004016257fae */ /* 0x000fe8000b901c56 */
[----:B------:R1:W-:Y:S04]  /*0eb0*/  LDGSTS.E.BYPASS.128 [R39+0x2000], desc[UR22][R24.64+0x40] ;  /* 0x0200004018277fae */ /* 0x0003e8000b901c56 */
[----:B------:R2:W-:Y:S04]  /*0ec0*/  LDGSTS.E.BYPASS.128 [R41+0x2000], desc[UR22][R26.64+0x40] ;  /* 0x020000401a297fae */ /* 0x0005e8000b901c56 */
[----:B------:R-:W0:Y:S04]  /*0ed0*/  LDGDEPBAR ;  /* 0x00000000000079af */ /* 0x000e280000000000 */
[----:B------:R3:W-:Y:S01]  /*0ee0*/  LDGSTS.E.BYPASS.128 [R19+0x8000], desc[UR22][R28.64+0x40] ;  /* 0x080000401c137fae */ /* 0x0007e2000b901c56 */
[----:B-1----:R-:W-:-:S03]  /*0ef0*/  CS2R R24, SRZ ;  /* 0x0000000000187805 */ /* 0x002fc6000001ff00 */
[----:B------:R1:W-:Y:S01]  /*0f00*/  LDGSTS.E.BYPASS.128 [R37+0x8000], desc[UR22][R30.64+0x40] ;  /* 0x080000401e257fae */ /* 0x0003e2000b901c56 */
[----:B--2---:R-:W-:-:S03]  /*0f10*/  CS2R R26, SRZ ;  /* 0x00000000001a7805 */ /* 0x004fc6000001ff00 */
[----:B------:R2:W-:Y:S04]  /*0f20*/  LDGSTS.E.BYPASS.128 [R39+0x8000], desc[UR22][R32.64+0x40] ;  /* 0x0800004020277fae */ /* 0x0005e8000b901c56 */
[----:B------:R4:W-:Y:S01]  /*0f30*/  LDGSTS.E.BYPASS.128 [R41+0x8000], desc[UR22][R34.64+0x40] ;  /* 0x0800004022297fae */ /* 0x0009e2000b901c56 */
[----:B---3--:R-:W-:-:S03]  /*0f40*/  CS2R R28, SRZ ;  /* 0x00000000001c7805 */ /* 0x008fc6000001ff00 */
[----:B------:R-:W0:Y:S01]  /*0f50*/  LDGDEPBAR ;  /* 0x00000000000079af */ /* 0x000e220000000000 */
[----:B-1----:R-:W-:Y:S02]  /*0f60*/  CS2R R30, SRZ ;  /* 0x00000000001e7805 */ /* 0x002fe4000001ff00 */
[----:B------:R-:W-:Y:S02]  /*0f70*/  CS2R R36, SRZ ;  /* 0x0000000000247805 */ /* 0x000fe4000001ff00 */
[----:B--2---:R-:W-:Y:S02]  /*0f80*/  CS2R R32, SRZ ;  /* 0x0000000000207805 */ /* 0x004fe4000001ff00 */
[----:B------:R-:W-:Y:S02]  /*0f90*/  CS2R R38, SRZ ;  /* 0x0000000000267805 */ /* 0x000fe4000001ff00 */
[----:B----4-:R-:W-:Y:S02]  /*0fa0*/  CS2R R34, SRZ ;  /* 0x0000000000227805 */ /* 0x010fe4000001ff00 */
[----:B------:R-:W-:-:S07]  /*0fb0*/  CS2R R40, SRZ ;  /* 0x0000000000287805 */ /* 0x000fce000001ff00 */
.L_x_0:
[----:B------:R-:W1:Y:S01]  /*0fc0*/  SHFL.IDX PT, R18, R159, RZ, 0x1f ;  /* 0x00001fff9f127589 */ /* 0x000e6200000e0000 */
[----:B------:R-:W-:Y:S01]  /*0fd0*/  UIADD3 UR20, UR20, 0x1, URZ ;  /* 0x0000000114147890 */ /* 0x000fe2000fffe03f */
[----:B------:R-:W-:-:S04]  /*0fe0*/  DEPBAR.LE SB0, 0x2 ;  /* 0x000080800000791a */ /* 0x000fc80000000000 */
[----:B------:R-:W-:Y:S01]  /*0ff0*/  UISETP.GE.AND UP0, UPT, UR20, 0x3, UPT ;  /* 0x000000031400788c */ /* 0x000fe2000bf06270 */
[----:B------:R-:W-:Y:S01]  /*1000*/  BAR.SYNC.DEFER_BLOCKING 0x0 ;  /* 0x0000000000007b1d */ /* 0x000fe20000010000 */
[----:B------:R-:W-:Y:S01]  /*1010*/  UIADD3 UR19, UR19, 0x1, URZ ;  /* 0x0000000113137890 */ /* 0x000fe2000fffe03f */
[----:B------:R-:W-:Y:S01]  /*1020*/  IADD3 R22, P1, R13, UR4, RZ ;  /* 0x000000040d167c10 */ /* 0x000fe2000ff3e0ff */
[----:B------:R-:W-:Y:S01]  /*1030*/  USEL UR20, UR20, URZ, !UP0 ;  /* 0x0000003f14147287 */ /* 0x000fe2000c000000 */
[----:B------:R-:W-:Y:S02]  /*1040*/  VIADD R160, R160, 0x20 ;  /* 0x00000020a0a07836 */ /* 0x000fe40000000000 */
[----:B------:R-:W-:Y:S01]  /*1050*/  UMOV UR15, 0x80000020 ;  /* 0x80000020000f7882 */ /* 0x000fe20000000000 */
[----:B------:R-:W-:Y:S01]  /*1060*/  UMOV UR9, 0x80000020 ;  /* 0x8000002000097882 */ /* 0x000fe20000000000 */
[----:B------:R-:W-:Y:S02]  /*1070*/  IADD3.X R23, R14, UR5, RZ, P1, !PT ;  /* 0x000000050e177c10 */ /* 0x000fe40008ffe4ff */
[----:B------:R-:W-:-:S02]  /*1080*/  IADD3 R152, P1, R9, UR4, RZ ;  /* 0x0000000409987c10 */ /* 0x000fc4000ff3e0ff */
[----:B------:R-:W-:Y:S02]  /*1090*/  ISETP.GE.U32.AND P0, PT, R160, 0xbc0, PT ;  /* 0x00000bc0a000780c */ /* 0x000fe40003f06070 */
[----:B------:R-:W-:Y:S02]  /*10a0*/  IADD3.X R153, R12, UR5, RZ, P1, !PT ;  /* 0x000000050c997c10 */ /* 0x000fe40008ffe4ff */
[----:B-1----:R-:W-:Y:S02]  /*10b0*/  R2UR UR6, R18 ;  /* 0x00000000120672ca */ /* 0x002fe400000e0000 */
[----:B------:R-:W-:-:S04]  /*10c0*/  IADD3 R18, P1, R8, UR4, RZ ;  /* 0x0000000408127c10 */ /* 0x000fc8000ff3e0ff */
[----:B------:R-:W-:Y:S01]  /*10d0*/  IADD3.X R19, R11, UR5, RZ, P1, !PT ;  /* 0x000000050b137c10 */ /* 0x000fe20008ffe4ff */
[----:B------:R-:W-:Y:S01]  /*10e0*/  WARPGROUP.ARRIVE ;  /* 0x00000000000079c5 */ /* 0x000fe20000000000 */
[----:B------:R-:W-:-:S04]  /*10f0*/  IADD3 R20, P1, R7, UR4, RZ ;  /* 0x0000000407147c10 */ /* 0x000fc8000ff3e0ff */
[----:B------:R-:W-:Y:S01]  /*1100*/  IADD3.X R21, R10, UR5, RZ, P1, !PT ;  /* 0x000000050a157c10 */ /* 0x000fe20008ffe4ff */
[----:B------:R-:W-:Y:S02]  /*1110*/  USHF.L.U32 UR7, UR6, 0x6, URZ ;  /* 0x0000000606077899 */ /* 0x000fe4000800063f */
[----:B------:R-:W-:Y:S02]  /*1120*/  ULEA UR6, UR20, UR18, 0xd ;  /* 0x0000001214067291 */ /* 0x000fe4000f8e683f */
[----:B------:R-:W-:Y:S02]  /*1130*/  ULOP3.LUT UR7, UR7, 0xc0, URZ, 0xc0, !UPT ;  /* 0x000000c007077892 */ /* 0x000fe4000f8ec03f */
[----:B------:R-:W-:Y:S02]  /*1140*/  USHF.R.U32.HI UR8, URZ, 0x4, UR6 ;  /* 0x000000043f087899 */ /* 0x000fe40008011606 */
[----:B------:R-:W-:Y:S02]  /*1150*/  UIADD3 UR6, UR6, 0x6000, URZ ;  /* 0x0000600006067890 */ /* 0x000fe4000fffe03f */
[----:B------:R-:W-:-:S02]  /*1160*/  ULOP3.LUT UR8, UR8, 0x3fff, URZ, 0xc0, !UPT ;  /* 0x00003fff08087892 */ /* 0x000fc4000f8ec03f */
[----:B------:R-:W-:Y:S02]  /*1170*/  USHF.R.U32.HI UR6, URZ, 0x4, UR6 ;  /* 0x000000043f067899 */ /* 0x000fe40008011606 */
[----:B------:R-:W-:Y:S02]  /*1180*/  UIADD3 UR16, UP0, UR7, UR8, URZ ;  /* 0x0000000807107290 */ /* 0x000fe4000ff1e03f */
[----:B------:R-:W-:Y:S02]  /*1190*/  ULOP3.LUT UR6, UR6, 0x3fff, URZ, 0xc0, !UPT ;  /* 0x00003fff06067892 */ /* 0x000fe4000f8ec03f */
[----:B------:R-:W-:Y:S02]  /*11a0*/  UIADD3.X UR17, URZ, URZ, URZ, UP0, !UPT ;  /* 0x0000003f3f117290 */ /* 0x000fe400087fe43f */
[----:B------:R-:W-:Y:S02]  /*11b0*/  ULOP3.LUT UR14, UR6, 0x2000000, URZ, 0xfc, !UPT ;  /* 0x02000000060e7892 */ /* 0x000fe4000f8efc3f */
[----:B------:R-:W-:-:S02]  /*11c0*/  ULOP3.LUT UR12, UR16, 0x2000000, URZ, 0xfc, !UPT ;  /* 0x02000000100c7892 */ /* 0x000fc4000f8efc3f */
[----:B------:R-:W-:Y:S01]  /*11d0*/  ULOP3.LUT UR13, UR17, 0x80000020, URZ, 0xfc, !UPT ;  /* 0x80000020110d7892 */ /* 0x000fe2000f8efc3f */
[----:B------:R-:W-:Y:S01]  /*11e0*/  UMOV UR8, 0x2000002 ;  /* 0x0200000200087882 */ /* 0x000fe20000000000 */
[----:B------:R-:W-:Y:S01]  /*11f0*/  UMOV UR7, URZ ;  /* 0x0000003f00077c82 */ /* 0x000fe20008000000 */
[----:B------:R-:W-:Y:S02]  /*1200*/  UISETP.GE.AND UP0, UPT, UR19, 0x3, UPT ;  /* 0x000000031300788c */ /* 0x000fe4000bf06270 */
[----:B------:R-:W-:Y:S02]  /*1210*/  UIADD3.64 UR10, UR6, UR8, URZ ;  /* 0x00000008060a7297 */ /* 0x000fe4000fffe03f */
[----:B------:R-:W-:Y:S02]  /*1220*/  UIADD3.64 UR8, UR16, UR8, URZ ;  /* 0x0000000810087297 */ /* 0x000fe4000fffe03f */
[----:B------:R-:W-:Y:S01]  /*1230*/  HGMMA.64x128x16.F32.BF16 R88, gdesc[UR12], R88 ;  /* 0x01e000000c5879f0 */ /* 0x000fe20008701858 */
[----:B------:R-:W-:Y:S01]  /*1240*/  UMOV UR12, 0x2000100 ;  /* 0x02000100000c7882 */ /* 0x000fe20000000000 */
[----:B------:R-:W-:Y:S01]  /*1250*/  UMOV UR13, 0x80000020 ;  /* 0x80000020000d7882 */ /* 0x000fe20000000000 */
[----:B------:R-:W-:-:S02]  /*1260*/  USEL UR19, UR19, URZ, !UP0 ;  /* 0x0000003f13137287 */ /* 0x000fc4000c000000 */
[----:B------:R-:W-:Y:S02]  /*1270*/  UIADD3.64 UR12, UR16, UR12, URZ ;  /* 0x0000000c100c7297 */ /* 0x000fe4000fffe03f */
[----:B------:R-:W-:-:S06]  /*1280*/  ULEA UR6, UR19, UR18, 0xd ;  /* 0x0000001213067291 */ /* 0x000fcc000f8e683f */
[----:B------:R-:W-:Y:S02]  /*1290*/  LEA R162, R6, UR6, 0x1 ;  /* 0x0000000606a27c11 */ /* 0x000fe4000f8e08ff */
[----:B------:R-:W-:Y:S02]  /*12a0*/  LEA R161, R2, UR6, 0x1 ;  /* 0x0000000602a17c11 */ /* 0x000fe4000f8e08ff */
[----:B------:R-:W-:Y:S02]  /*12b0*/  LEA R163, R4, UR6, 0x1 ;  /* 0x0000000604a37c11 */ /* 0x000fe4000f8e08ff */
[----:B------:R-:W-:Y:S01]  /*12c0*/  LEA R165, R5, UR6, 0x1 ;  /* 0x0000000605a57c11 */ /* 0x000fe2000f8e08ff */
[----:B------:R-:W-:-:S12]  /*12d0*/  HGMMA.64x128x16.F32.BF16 R88, gdesc[UR8], R88 ;  /* 0x01e00000085879f0 */ /* 0x000fd80008701858 */
[----:B------:R-:W-:Y:S01]  /*12e0*/  HGMMA.64x128x16.F32.BF16 R24, gdesc[UR12], R24 ;  /* 0x01e000000c1879f0 */ /* 0x000fe20008701818 */
[----:B------:R-:W-:Y:S01]  /*12f0*/  UMOV UR8, 0x2000102 ;  /* 0x0200010200087882 */ /* 0x000fe20000000000 */
[----:B------:R-:W-:Y:S02]  /*1300*/  UMOV UR9, 0x80000020 ;  /* 0x8000002000097882 */ /* 0x000fe40000000000 */
[----:B------:R-:W-:-:S09]  /*1310*/  UIADD3.64 UR8, UR16, UR8, URZ ;  /* 0x0000000810087297 */ /* 0x000fd2000fffe03f */
[----:B------:R-:W-:Y:S03]  /*1320*/  HGMMA.64x128x16.F32.BF16 R24, gdesc[UR8], R24, gsb0 ;  /* 0x01e00000081879f0 */ /* 0x000fe60008001818 */
[----:B------:R-:W-:Y:S02]  /*1330*/  WARPGROUP.DEPBAR.LE gsb0, 0x1 ;  /* 0x00008000000079c5 */ /* 0x000fe40000010100 */
[----:B------:R-:W-:Y:S06]  /*1340*/  BAR.SYNC.DEFER_BLOCKING 0x0 ;  /* 0x0000000000007b1d */ /* 0x000fec0000010000 */
[----:B------:R-:W-:Y:S01]  /*1350*/  @!PT LDS RZ, [RZ] ;  /* 0x00000000fffff984 */ /* 0x000fe20000000800 */
[----:B------:R-:W-:Y:S01]  /*1360*/  @!PT LDS RZ, [RZ] ;  /* 0x00000000fffff984 */ /* 0x000fe20000000800 */
[----:B------:R-:W-:Y:S01]  /*1370*/  @!PT LDS RZ, [RZ] ;  /* 0x00000000fffff984 */ /* 0x000fe20000000800 */
[----:B------:R1:W-:Y:S04]  /*1380*/  LDGSTS.E.BYPASS.128 [R162], desc[UR22][R22.64], !P0 ;  /* 0x0000000016a27fae */ /* 0x0003e8000c101c56 */
[----:B------:R2:W-:Y:S04]  /*1390*/  LDGSTS.E.BYPASS.128 [R161], desc[UR22][R152.64], !P0 ;  /* 0x0000000098a17fae */ /* 0x0005e8000c101c56 */
[----:B------:R3:W-:Y:S01]  /*13a0*/  LDGSTS.E.BYPASS.128 [R163], desc[UR22][R18.64], !P0 ;  /* 0x0000000012a37fae */ /* 0x0007e2000c101c56 */
[----:B-1----:R-:W-:-:S03]  /*13b0*/  IADD3 R22, P1, R15, UR4, RZ ;  /* 0x000000040f167c10 */ /* 0x002fc6000ff3e0ff */
[----:B------:R1:W-:Y:S01]  /*13c0*/  LDGSTS.E.BYPASS.128 [R165], desc[UR22][R20.64], !P0 ;  /* 0x0000000014a57fae */ /* 0x0003e2000c101c56 */
[----:B------:R-:W-:-:S03]  /*13d0*/  IADD3.X R23, R17, UR5, RZ, P1, !PT ;  /* 0x0000000511177c10 */ /* 0x000fc60008ffe4ff */
[----:B------:R-:W0:Y:S01]  /*13e0*/  LDGDEPBAR ;  /* 0x00000000000079af */ /* 0x000e220000000000 */
[----:B--2---:R-:W-:-:S03]  /*13f0*/  IADD3 R152, P1, R16, UR4, RZ ;  /* 0x0000000410987c10 */ /* 0x004fc6000ff3e0ff */
[----:B------:R2:W-:Y:S01]  /*1400*/  LDGSTS.E.BYPASS.128 [R162+0x6000], desc[UR22][R22.64], !P0 ;  /* 0x0600000016a27fae */ /* 0x0005e2000c101c56 */
[----:B------:R-:W-:Y:S02]  /*1410*/  IADD3.X R153, R156, UR5, RZ, P1, !PT ;  /* 0x000000059c997c10 */ /* 0x000fe40008ffe4ff */
[----:B---3--:R-:W-:-:S03]  /*1420*/  IADD3 R18, P1, R154, UR4, RZ ;  /* 0x000000049a127c10 */ /* 0x008fc6000ff3e0ff */
[----:B------:R2:W-:Y:S01]  /*1430*/  LDGSTS.E.BYPASS.128 [R161+0x6000], desc[UR22][R152.64], !P0 ;  /* 0x0600000098a17fae */ /* 0x0005e2000c101c56 */
[----:B------:R-:W-:Y:S02]  /*1440*/  IADD3.X R19, R157, UR5, RZ, P1, !PT ;  /* 0x000000059d137c10 */ /* 0x000fe40008ffe4ff */
[----:B-1----:R-:W-:Y:S01]  /*1450*/  IADD3 R20, P1, R155, UR4, RZ ;  /* 0x000000049b147c10 */ /* 0x002fe2000ff3e0ff */
[----:B------:R-:W-:Y:S02]  /*1460*/  UIADD3 UR4, UP0, UR4, 0x40, URZ ;  /* 0x0000004004047890 */ /* 0x000fe4000ff1e03f */
[----:B------:R2:W-:Y:S01]  /*1470*/  LDGSTS.E.BYPASS.128 [R163+0x6000], desc[UR22][R18.64], !P0 ;  /* 0x0600000012a37fae */ /* 0x0005e2000c101c56 */
[----:B------:R-:W-:Y:S01]  /*1480*/  IADD3.X R21, R158, UR5, RZ, P1, !PT ;  /* 0x000000059e157c10 */ /* 0x000fe20008ffe4ff */
[----:B------:R-:W-:-:S04]  /*1490*/  UIADD3.X UR5, URZ, UR5, URZ, UP0, !UPT ;  /* 0x000000053f057290 */ /* 0x000fc800087fe43f */
[----:B------:R2:W-:Y:S01]  /*14a0*/  LDGSTS.E.BYPASS.128 [R165+0x6000], desc[UR22][R20.64], !P0 ;  /* 0x0600000014a57fae */ /* 0x0005e2000c101c56 */
[----:B------:R-:W-:-:S03]  /*14b0*/  ISETP.GE.U32.AND P0, PT, R160, 0xbe0, PT ;  /* 0x00000be0a000780c */ /* 0x000fc60003f06070 */
[----:B------:R-:W0:Y:S10]  /*14c0*/  LDGDEPBAR ;  /* 0x00000000000079af */ /* 0x000e340000000000 */
[----:B--2---:R-:W-:Y:S05]  /*14d0*/  @!P0 BRA `(.L_x_0) ;  /* 0xfffffff800b88947 */ /* 0x004fea000383ffff */
[----:B------:R-:W1:Y:S01]  /*14e0*/  S2R R8, SR_TID.X ;  /* 0x0000000000087919 */ /* 0x000e620000002100 */
[----:B------:R-:W-:Y:S02]  /*14f0*/  WARPGROUP.DEPBAR.LE gsb0, 0x0 ;  /* 0x00008000000079c5 */ /* 0x000fe40000010000 */
[----:B------:R-:W-:Y:S01]  /*1500*/  F2FP.BF16.F32.PACK_AB R37, R37, R36 ;  /* 0x000000242525723e */ /* 0x000fe200000010ff */
[----:B------:R-:W-:-:S04]  /*1510*/  DEPBAR.LE SB0, 0x0 ;  /* 0x000080000000791a */ /* 0x000fc80000000000 */
[----:B------:R-:W-:Y:S02]  /*1520*/  F2FP.BF16.F32.PACK_AB R40, R41, R40 ;  /* 0x000000282928723e */ /* 0x000fe400000010ff */
[----:B------:R-:W-:Y:S02]  /*1530*/  F2FP.BF16.F32.PACK_AB R88, R89, R88 ;  /* 0x000000585958723e */ /* 0x000fe400000010ff */
[----:B------:R-:W-:Y:S02]  /*1540*/  F2FP.BF16.F32.PACK_AB R90, R91, R90 ;  /* 0x0000005a5b5a723e */ /* 0x000fe400000010ff */
[----:B------:R-:W-:Y:S02]  /*1550*/  F2FP.BF16.F32.PACK_AB R92, R93, R92 ;  /* 0x0000005c5d5c723e */ /* 0x000fe400000010ff */
[----:B------:R-:W-:Y:S02]  /*1560*/  F2FP.BF16.F32.PACK_AB R94, R95, R94 ;  /* 0x0000005e5f5e723e */ /* 0x000fe400000010ff */
[----:B------:R-:W-:-:S02]  /*1570*/  F2FP.BF16.F32.PACK_AB R96, R97, R96 ;  /* 0x000000606160723e */ /* 0x000fc400000010ff */
[----:B------:R-:W-:Y:S02]  /*1580*/  F2FP.BF16.F32.PACK_AB R98, R99, R98 ;  /* 0x000000626362723e */ /* 0x000fe400000010ff */
[----:B------:R-:W-:Y:S02]  /*1590*/  F2FP.BF16.F32.PACK_AB R100, R101, R100 ;  /* 0x000000646564723e */ /* 0x000fe400000010ff */
[----:B------:R-:W-:Y:S02]  /*15a0*/  F2FP.BF16.F32.PACK_AB R102, R103, R102 ;  /* 0x000000666766723e */ /* 0x000fe400000010ff */
[----:B------:R-:W-:Y:S02]  /*15b0*/  F2FP.BF16.F32.PACK_AB R104, R105, R104 ;  /* 0x000000686968723e */ /* 0x000fe400000010ff */
[----:B------:R-:W-:Y:S02]  /*15c0*/  F2FP.BF16.F32.PACK_AB R106, R107, R106 ;  /* 0x0000006a6b6a723e */ /* 0x000fe400000010ff */
[----:B------:R-:W-:-:S02]  /*15d0*/  F2FP.BF16.F32.PACK_AB R108, R109, R108 ;  /* 0x0000006c6d6c723e */ /* 0x000fc400000010ff */
[--C-:B-1----:R-:W-:Y:S01]  /*15e0*/  SHF.R.U32.HI R36, RZ, 0x4, R8.reuse ;  /* 0x00000004ff247819 */ /* 0x102fe20000011608 */
[----:B------:R-:W-:Y:S01]  /*15f0*/  IMAD.SHL.U32 R9, R8, 0x8, RZ ;  /* 0x0000000808097824 */ /* 0x000fe200078e00ff */
[--C-:B------:R-:W-:Y:S02]  /*1600*/  SHF.R.U32.HI R4, RZ, 0x5, R8.reuse ;  /* 0x00000005ff047819 */ /* 0x100fe40000011608 */
[----:B------:R-:W-:Y:S02]  /*1610*/  SGXT.U32 R36, R36, 0x3 ;  /* 0x000000032424781a */ /* 0x000fe40000000000 */
[----:B------:R-:W-:Y:S02]  /*1620*/  SHF.R.U32.HI R5, RZ, 0x2, R8 ;  /* 0x00000002ff057819 */ /* 0x000fe40000011608 */
[----:B------:R-:W-:Y:S02]  /*1630*/  LOP3.LUT R36, R36, R3, RZ, 0xfc, !PT ;  /* 0x0000000324247212 */ /* 0x000fe400078efcff */
[----:B------:R-:W-:-:S02]  /*1640*/  LOP3.LUT R3, R4, 0x3, RZ, 0xc0, !PT ;  /* 0x0000000304037812 */ /* 0x000fc400078ec0ff */
[----:B------:R-:W-:Y:S02]  /*1650*/  SGXT.U32 R4, R5, 0x3 ;  /* 0x000000030504781a */ /* 0x000fe40000000000 */
[----:B------:R-:W-:Y:S01]  /*1660*/  F2FP.BF16.F32.PACK_AB R110, R111, R110 ;  /* 0x0000006e6f6e723e */ /* 0x000fe200000010ff */
[----:B------:R-:W-:Y:S01]  /*1670*/  IMAD.SHL.U32 R5, R3, 0x10, RZ ;  /* 0x0000001003057824 */ /* 0x000fe200078e00ff */
[----:B------:R-:W-:Y:S01]  /*1680*/  F2FP.BF16.F32.PACK_AB R112, R113, R112 ;  /* 0x000000707170723e */ /* 0x000fe200000010ff */
[----:B------:R-:W-:Y:S01]  /*1690*/  IMAD.SHL.U32 R7, R3, 0x2, RZ ;  /* 0x0000000203077824 */ /* 0x000fe200078e00ff */
[----:B------:R-:W-:Y:S01]  /*16a0*/  F2FP.BF16.F32.PACK_AB R114, R115, R114 ;  /* 0x000000727372723e */ /* 0x000fe200000010ff */
[----:B------:R-:W-:Y:S01]  /*16b0*/  IMAD.SHL.U32 R3, R8, 0x2, RZ ;  /* 0x0000000208037824 */ /* 0x000fe200078e00ff */
[----:B------:R-:W-:Y:S02]  /*16c0*/  LOP3.LUT R4, R5, R4, RZ, 0xfc, !PT ;  /* 0x0000000405047212 */ /* 0x000fe400078efcff */
[----:B------:R-:W-:-:S02]  /*16d0*/  F2FP.BF16.F32.PACK_AB R116, R117, R116 ;  /* 0x000000747574723e */ /* 0x000fc400000010ff */
[----:B------:R-:W-:Y:S02]  /*16e0*/  LOP3.LUT R3, R3, 0x6, RZ, 0xc0, !PT ;  /* 0x0000000603037812 */ /* 0x000fe400078ec0ff */
[----:B------:R-:W-:Y:S02]  /*16f0*/  F2FP.BF16.F32.PACK_AB R118, R119, R118 ;  /* 0x000000767776723e */ /* 0x000fe400000010ff */
[----:B------:R-:W-:Y:S01]  /*1700*/  F2FP.BF16.F32.PACK_AB R120, R121, R120 ;  /* 0x000000787978723e */ /* 0x000fe200000010ff */
[----:B------:R-:W-:Y:S01]  /*1710*/  IMAD R3, R4, 0x88, R3 ;  /* 0x0000008804037824 */ /* 0x000fe200078e0203 */
        /* <DEDUP_REMOVED lines=15> */
[----:B------:R-:W-:Y:S01]  /*1810*/  LEA R41, R3, UR18, 0x1 ;  /* 0x0000001203297c11 */ /* 0x000fe2000f8e08ff */
[----:B------:R-:W-:Y:S01]  /*1820*/  BAR.SYNC.DEFER_BLOCKING 0x0 ;  /* 0x0000000000007b1d */ /* 0x000fe20000010000 */
[----:B------:R-:W-:Y:S02]  /*1830*/  SHF.R.U32.HI R6, RZ, 0x4, R8 ;  /* 0x00000004ff067819 */ /* 0x000fe40000011608 */
[----:B------:R-:W-:Y:S02]  /*1840*/  F2FP.BF16.F32.PACK_AB R38, R39, R38 ;  /* 0x000000262726723e */ /* 0x000fe400000010ff */
[----:B------:R-:W-:Y:S02]  /*1850*/  SGXT.U32 R6, R6, 0x1 ;  /* 0x000000010606781a */ /* 0x000fe40000000000 */
[----:B------:R-:W-:Y:S02]  /*1860*/  LOP3.LUT R39, R0, 0x78, R9, 0xf8, !PT ;  /* 0x0000007800277812 */ /* 0x000fe400078ef809 */
[----:B------:R-:W-:-:S02]  /*1870*/  LOP3.LUT R7, R7, R6, RZ, 0xfc, !PT ;  /* 0x0000000607077212 */ /* 0x000fc400078efcff */
[----:B------:R-:W-:Y:S02]  /*1880*/  LOP3.LUT R0, R9, 0x78, RZ, 0xc0, !PT ;  /* 0x0000007809007812 */ /* 0x000fe400078ec0ff */
[----:B------:R-:W-:Y:S02]  /*1890*/  ISETP.GE.AND P0, PT, R39, 0xc00, PT ;  /* 0x00000c002700780c */ /* 0x000fe40003f06270 */
[C---:B------:R-:W-:Y:S01]  /*18a0*/  LOP3.LUT R5, R36.reuse, 0x8, RZ, 0xfc, !PT ;  /* 0x0000000824057812 */ /* 0x040fe200078efcff */
[----:B------:R-:W-:Y:S01]  /*18b0*/  IMAD R0, R7, 0x88, R0 ;  /* 0x0000008807007824 */ /* 0x000fe200078e0200 */
[----:B------:R-:W-:Y:S02]  /*18c0*/  F2FP.BF16.F32.PACK_AB R152, R51, R50 ;  /* 0x000000323398723e */ /* 0x000fe400000010ff */
[----:B------:R-:W-:Y:S02]  /*18d0*/  ISETP.LT.AND P2, PT, R5, 0x1000, !P0 ;  /* 0x000010000500780c */ /* 0x000fe40004741270 */
[----:B------:R-:W-:-:S02]  /*18e0*/  LOP3.LUT R7, R36, 0x10, RZ, 0xfc, !PT ;  /* 0x0000001024077812 */ /* 0x000fc400078efcff */
[C---:B------:R-:W-:Y:S01]  /*18f0*/  LOP3.LUT R6, R36.reuse, 0x18, RZ, 0xfc, !PT ;  /* 0x0000001824067812 */ /* 0x040fe200078efcff */
[----:B------:R-:W-:Y:S01]  /*1900*/  STS [R41], R88 ;  /* 0x0000005829007388 */ /* 0x000fe20000000800 */
[C---:B------:R-:W-:Y:S02]  /*1910*/  LOP3.LUT R5, R36.reuse, 0x20, RZ, 0xfc, !PT ;  /* 0x0000002024057812 */ /* 0x040fe400078efcff */
[----:B------:R-:W-:Y:S01]  /*1920*/  LOP3.LUT R4, R36, 0x28, RZ, 0xfc, !PT ;  /* 0x0000002824047812 */ /* 0x000fe200078efcff */
[----:B------:R-:W-:Y:S01]  /*1930*/  STS [R41+0x880], R90 ;  /* 0x0008805a29007388 */ /* 0x000fe20000000800 */
[----:B------:R-:W-:Y:S02]  /*1940*/  LEA R50, R0, UR18, 0x1 ;  /* 0x0000001200327c11 */ /* 0x000fe4000f8e08ff */
[----:B------:R-:W-:Y:S01]  /*1950*/  F2FP.BF16.F32.PACK_AB R2, R25, R24 ;  /* 0x000000181902723e */ /* 0x000fe200000010ff */
[----:B------:R-:W-:Y:S01]  /*1960*/  STS [R41+0x10], R92 ;  /* 0x0000105c29007388 */ /* 0x000fe20000000800 */
[----:B------:R-:W-:-:S02]  /*1970*/  F2FP.BF16.F32.PACK_AB R89, R27, R26 ;  /* 0x0000001a1b59723e */ /* 0x000fc400000010ff */
[----:B------:R-:W-:Y:S01]  /*1980*/  F2FP.BF16.F32.PACK_AB R91, R29, R28 ;  /* 0x0000001c1d5b723e */ /* 0x000fe200000010ff */
[----:B------:R-:W-:Y:S01]  /*1990*/  STS [R41+0x890], R94 ;  /* 0x0008905e29007388 */ /* 0x000fe20000000800 */
[----:B------:R-:W-:Y:S02]  /*19a0*/  F2FP.BF16.F32.PACK_AB R93, R31, R30 ;  /* 0x0000001e1f5d723e */ /* 0x000fe400000010ff */
[----:B------:R-:W-:Y:S01]  /*19b0*/  F2FP.BF16.F32.PACK_AB R95, R33, R32 ;  /* 0x00000020215f723e */ /* 0x000fe200000010ff */
[----:B------:R-:W-:Y:S01]  /*19c0*/  STS [R41+0x20], R96 ;  /* 0x0000206029007388 */ /* 0x000fe20000000800 */
[----:B------:R-:W-:Y:S02]  /*19d0*/  F2FP.BF16.F32.PACK_AB R97, R35, R34 ;  /* 0x000000222361723e */ /* 0x000fe400000010ff */
[----:B------:R-:W-:Y:S01]  /*19e0*/  ISETP.LT.AND P1, PT, R7, 0x1000, !P0 ;  /* 0x000010000700780c */ /* 0x000fe20004721270 */
[----:B------:R-:W-:Y:S01]  /*19f0*/  STS [R41+0x8a0], R98 ;  /* 0x0008a06229007388 */ /* 0x000fe20000000800 */
[----:B------:R-:W-:-:S02]  /*1a00*/  ISETP.LT.AND P6, PT, R6, 0x1000, !P0 ;  /* 0x000010000600780c */ /* 0x000fc400047c1270 */
[----:B------:R-:W-:Y:S01]  /*1a10*/  ISETP.LT.AND P5, PT, R5, 0x1000, !P0 ;  /* 0x000010000500780c */ /* 0x000fe200047a1270 */
[----:B------:R-:W-:Y:S01]  /*1a20*/  STS [R41+0x30], R100 ;  /* 0x0000306429007388 */ /* 0x000fe20000000800 */
[----:B------:R-:W-:Y:S02]  /*1a30*/  ISETP.LT.AND P4, PT, R4, 0x1000, !P0 ;  /* 0x000010000400780c */ /* 0x000fe40004781270 */
[----:B------:R-:W-:Y:S01]  /*1a40*/  F2FP.BF16.F32.PACK_AB R42, R43, R42 ;  /* 0x0000002a2b2a723e */ /* 0x000fe200000010ff */
[----:B------:R-:W-:Y:S01]  /*1a50*/  STS [R41+0x8b0], R102 ;  /* 0x0008b06629007388 */ /* 0x000fe20000000800 */
[----:B------:R-:W-:Y:S02]  /*1a60*/  F2FP.BF16.F32.PACK_AB R44, R45, R44 ;  /* 0x0000002c2d2c723e */ /* 0x000fe400000010ff */
[----:B------:R-:W-:Y:S01]  /*1a70*/  F2FP.BF16.F32.PACK_AB R46, R47, R46 ;  /* 0x0000002e2f2e723e */ /* 0x000fe200000010ff */
[----:B------:R-:W-:Y:S01]  /*1a80*/  STS [R41+0x40], R104 ;  /* 0x0000406829007388 */ /* 0x000fe20000000800 */
[----:B------:R-:W-:Y:S01]  /*1a90*/  F2FP.BF16.F32.PACK_AB R48, R49, R48 ;  /* 0x000000303130723e */ /* 0x000fe200000010ff */
[----:B------:R-:W-:Y:S01]  /*1aa0*/  IMAD R49, R36, 0xc00, R39 ;  /* 0x00000c0024317824 */ /* 0x000fe200078e0227 */
[----:B------:R-:W-:Y:S01]  /*1ab0*/  F2FP.BF16.F32.PACK_AB R52, R53, R52 ;  /* 0x000000343534723e */ /* 0x000fe200000010ff */
[----:B------:R-:W-:Y:S01]  /*1ac0*/  STS [R41+0x8c0], R106 ;  /* 0x0008c06a29007388 */ /* 0x000fe20000000800 */
[----:B------:R-:W-:Y:S01]  /*1ad0*/  F2FP.BF16.F32.PACK_AB R54, R55, R54 ;  /* 0x000000363736723e */ /* 0x000fe200000010ff */
[----:B------:R-:W-:Y:S01]  /*1ae0*/  VIADD R45, R49, 0x6000 ;  /* 0x00006000312d7836 */ /* 0x000fe20000000000 */
        /* <DEDUP_REMOVED lines=21> */
[----:B------:R-:W-:Y:S01]  /*1c40*/  F2FP.BF16.F32.PACK_AB R80, R81, R80 ;  /* 0x000000505150723e */ /* 0x000fe200000010ff */
[----:B------:R-:W-:Y:S01]  /*1c50*/  STS [R41+0x80], R120 ;  /* 0x0000807829007388 */ /* 0x000fe20000000800 */
[----:B------:R-:W-:-:S02]  /*1c60*/  F2FP.BF16.F32.PACK_AB R82, R83, R82 ;  /* 0x000000525352723e */ /* 0x000fc400000010ff */
[----:B------:R-:W-:Y:S01]  /*1c70*/  F2FP.BF16.F32.PACK_AB R84, R85, R84 ;  /* 0x000000545554723e */ /* 0x000fe200000010ff */
[----:B------:R-:W-:Y:S01]  /*1c80*/  STS [R41+0x900], R122 ;  /* 0x0009007a29007388 */ /* 0x000fe20000000800 */
[----:B------:R-:W-:Y:S02]  /*1c90*/  F2FP.BF16.F32.PACK_AB R86, R87, R86 ;  /* 0x000000565756723e */ /* 0x000fe400000010ff */
[C---:B------:R-:W-:Y:S01]  /*1ca0*/  ISETP.LT.AND P3, PT, R36.reuse, 0x1000, !P0 ;  /* 0x000010002400780c */ /* 0x040fe20004761270 */
[----:B------:R-:W-:Y:S01]  /*1cb0*/  STS [R41+0x90], R124 ;  /* 0x0000907c29007388 */ /* 0x000fe20000000800 */
[----:B------:R-:W-:-:S03]  /*1cc0*/  LOP3.LUT R0, R36, 0x38, RZ, 0xfc, !PT ;  /* 0x0000003824007812 */ /* 0x000fc600078efcff */
[----:B------:R-:W-:Y:S04]  /*1cd0*/  STS [R41+0x910], R126 ;  /* 0x0009107e29007388 */ /* 0x000fe80000000800 */
        /* <DEDUP_REMOVED lines=11> */
[----:B------:R-:W-:Y:S01]  /*1d90*/  STS [R41+0x970], R150 ;  /* 0x0009709629007388 */ /* 0x000fe20000000800 */
[----:B------:R-:W-:Y:S06]  /*1da0*/  BAR.SYNC.DEFER_BLOCKING 0x0 ;  /* 0x0000000000007b1d */ /* 0x000fec0000010000 */
[----:B------:R-:W1:Y:S04]  /*1db0*/  LDS.128 R28, [R50] ;  /* 0x00000000321c7984 */ /* 0x000e680000000c00 */
[----:B------:R-:W2:Y:S04]  /*1dc0*/  LDS.128 R32, [R50+0x880] ;  /* 0x0008800032207984 */ /* 0x000ea80000000c00 */
[----:B------:R-:W3:Y:S04]  /*1dd0*/  LDS.128 R16, [R50+0x1100] ;  /* 0x0011000032107984 */ /* 0x000ee80000000c00 */
[----:B------:R-:W4:Y:S04]  /*1de0*/  LDS.128 R20, [R50+0x1980] ;  /* 0x0019800032147984 */ /* 0x000f280000000c00 */
[----:B------:R-:W5:Y:S04]  /*1df0*/  LDS.128 R24, [R50+0x2200] ;  /* 0x0022000032187984 */ /* 0x000f680000000c00 */
[----:B------:R-:W1:Y:S04]  /*1e00*/  LDS.128 R12, [R50+0x2a80] ;  /* 0x002a8000320c7984 */ /* 0x000e680000000c00 */
[----:B------:R-:W1:Y:S04]  /*1e10*/  LDS.128 R4, [R50+0x3300] ;  /* 0x0033000032047984 */ /* 0x000e680000000c00 */
[----:B------:R-:W1:Y:S01]  /*1e20*/  LDS.128 R8, [R50+0x3b80] ;  /* 0x003b800032087984 */ /* 0x000e620000000c00 */
[----:B------:R-:W-:Y:S06]  /*1e30*/  BAR.SYNC.DEFER_BLOCKING 0x0 ;  /* 0x0000000000007b1d */ /* 0x000fec0000010000 */
[----:B------:R2:W-:Y:S04]  /*1e40*/  STS [R41], R2 ;  /* 0x0000000229007388 */ /* 0x0005e80000000800 */
[----:B------:R-:W-:Y:S04]  /*1e50*/  STS [R41+0x880], R89 ;  /* 0x0008805929007388 */ /* 0x000fe80000000800 */
[----:B------:R-:W-:Y:S01]  /*1e60*/  STS [R41+0x10], R91 ;  /* 0x0000105b29007388 */ /* 0x000fe20000000800 */
[----:B--2---:R-:W2:Y:S03]  /*1e70*/  LDC.64 R2, c[0x0][0x220] ;  /* 0x00008800ff027b82 */ /* 0x004ea60000000a00 */
[----:B------:R-:W-:Y:S04]  /*1e80*/  STS [R41+0x890], R93 ;  /* 0x0008905d29007388 */ /* 0x000fe80000000800 */
[----:B------:R-:W-:Y:S04]  /*1e90*/  STS [R41+0x20], R95 ;  /* 0x0000205f29007388 */ /* 0x000fe80000000800 */
[----:B------:R-:W-:Y:S04]  /*1ea0*/  STS [R41+0x8a0], R97 ;  /* 0x0008a06129007388 */ /* 0x000fe80000000800 */
[----:B------:R1:W-:Y:S04]  /*1eb0*/  STS [R41+0x30], R37 ;  /* 0x0000302529007388 */ /* 0x0003e80000000800 */
[----:B------:R2:W-:Y:S04]  /*1ec0*/  STS [R41+0x8b0], R38 ;  /* 0x0008b02629007388 */ /* 0x0005e80000000800 */
[----:B------:R-:W-:Y:S01]  /*1ed0*/  STS [R41+0x40], R40 ;  /* 0x0000402829007388 */ /* 0x000fe20000000800 */
[----:B-1----:R-:W-:-:S03]  /*1ee0*/  LOP3.LUT R37, R36, 0x30, RZ, 0xfc, !PT ;  /* 0x0000003024257812 */ /* 0x002fc600078efcff */
[----:B------:R-:W-:Y:S01]  /*1ef0*/  STS [R41+0x8c0], R42 ;  /* 0x0008c02a29007388 */ /* 0x000fe20000000800 */
[----:B--2---:R-:W-:-:S03]  /*1f00*/  IMAD.WIDE R38, R49, 0x2, R2 ;  /* 0x0000000231267825 */ /* 0x004fc600078e0202 */
[----:B------:R1:W-:Y:S04]  /*1f10*/  STS [R41+0x50], R44 ;  /* 0x0000502c29007388 */ /* 0x0003e80000000800 */
[----:B------:R2:W-:Y:S04]  /*1f20*/  STS [R41+0x8d0], R46 ;  /* 0x0008d02e29007388 */ /* 0x0005e80000000800 */
[----:B------:R-:W-:Y:S01]  /*1f30*/  STS [R41+0x60], R48 ;  /* 0x0000603029007388 */ /* 0x000fe20000000800 */
[----:B-1----:R-:W-:-:S03]  /*1f40*/  IMAD.WIDE R44, R45, 0x2, R2 ;  /* 0x000000022d2c7825 */ /* 0x002fc600078e0202 */
[----:B------:R-:W-:Y:S01]  /*1f50*/  STS [R41+0x8e0], R152 ;  /* 0x0008e09829007388 */ /* 0x000fe20000000800 */
[----:B--2---:R-:W-:-:S03]  /*1f60*/  IMAD.WIDE R46, R47, 0x2, R2 ;  /* 0x000000022f2e7825 */ /* 0x004fc600078e0202 */
        /* <DEDUP_REMOVED lines=20> */
[----:B------:R2:W-:Y:S01]  /*20b0*/  @P3 STG.E.128 desc[UR22][R38.64], R28 ;  /* 0x0000001c26003986 */ /* 0x0005e2000c101d16 */
[----:B------:R-:W-:-:S02]  /*20c0*/  ISETP.LT.AND P3, PT, R37, 0x1000, !P0 ;  /* 0x000010002500780c */ /* 0x000fc40004761270 */
[----:B------:R-:W-:Y:S01]  /*20d0*/  LOP3.LUT R37, R36, 0x40, RZ, 0xfc, !PT ;  /* 0x0000004024257812 */ /* 0x000fe200078efcff */
[----:B------:R-:W5:Y:S04]  /*20e0*/  LDS.128 R56, [R50+0x880] ;  /* 0x0008800032387984 */ /* 0x000f680000000c00 */
[----:B------:R-:W-:Y:S04]  /*20f0*/  LDS.128 R60, [R50+0x1980] ;  /* 0x00198000323c7984 */ /* 0x000fe80000000c00 */
[----:B------:R4:W-:Y:S01]  /*2100*/  @P2 STG.E.128 desc[UR22][R44.64], R32 ;  /* 0x000000202c002986 */ /* 0x0009e2000c101d16 */
[----:B------:R-:W-:-:S02]  /*2110*/  ISETP.LT.AND P2, PT, R0, 0x1000, !P0 ;  /* 0x000010000000780c */ /* 0x000fc40004741270 */
[----:B------:R-:W-:Y:S01]  /*2120*/  LOP3.LUT R0, R36, 0x48, RZ, 0xfc, !PT ;  /* 0x0000004824007812 */ /* 0x000fe200078efcff */
[----:B------:R-:W-:Y:S01]  /*2130*/  LDS.128 R64, [R50+0x2200] ;  /* 0x0022000032407984 */ /* 0x000fe20000000c00 */
[----:B--2---:R-:W-:-:S03]  /*2140*/  IMAD.WIDE R30, R53, 0x2, R2 ;  /* 0x00000002351e7825 */ /* 0x004fc600078e0202 */
[----:B------:R-:W2:Y:S01]  /*2150*/  LDS.128 R52, [R50+0x1100] ;  /* 0x0011000032347984 */ /* 0x000ea20000000c00 */
[----:B------:R-:W-:-:S03]  /*2160*/  IMAD.WIDE R28, R51, 0x2, R2 ;  /* 0x00000002331c7825 */ /* 0x000fc600078e0202 */
[----:B---3--:R3:W-:Y:S01]  /*2170*/  @P1 STG.E.128 desc[UR22][R46.64], R16 ;  /* 0x000000102e001986 */ /* 0x0087e2000c101d16 */
[----:B------:R-:W-:-:S03]  /*2180*/  ISETP.LT.AND P1, PT, R37, 0x1000, !P0 ;  /* 0x000010002500780c */ /* 0x000fc60004721270 */
[----:B------:R-:W2:Y:S01]  /*2190*/  LDS.128 R68, [R50+0x2a80] ;  /* 0x002a800032447984 */ /* 0x000ea20000000c00 */
[----:B----4-:R-:W-:-:S03]  /*21a0*/  VIADD R33, R49, 0x1e000 ;  /* 0x0001e00031217836 */ /* 0x010fc60000000000 */
[----:B------:R-:W4:Y:S04]  /*21b0*/  LDS.128 R44, [R50+0x3300] ;  /* 0x00330000322c7984 */ /* 0x000f280000000c00 */
[----:B------:R1:W-:Y:S01]  /*21c0*/  @P6 STG.E.128 desc[UR22][R28.64], R20 ;  /* 0x000000141c006986 */ /* 0x0003e2000c101d16 */
[----:B------:R-:W-:Y:S02]  /*21d0*/  ISETP.LT.AND P6, PT, R0, 0x1000, !P0 ;  /* 0x000010000000780c */ /* 0x000fe400047c1270 */
[----:B------:R-:W-:Y:S01]  /*21e0*/  LOP3.LUT R0, R36, 0x50, RZ, 0xfc, !PT ;  /* 0x0000005024007812 */ /* 0x000fe200078efcff */
[----:B-----5:R5:W-:Y:S01]  /*21f0*/  @P5 STG.E.128 desc[UR22][R30.64], R24 ;  /* 0x000000181e005986 */ /* 0x020be2000c101d16 */
[----:B---3--:R-:W-:Y:S02]  /*2200*/  VIADD R19, R49, 0x24000 ;  /* 0x0002400031137836 */ /* 0x008fe40000000000 */
[----:B------:R-:W-:Y:S01]  /*2210*/  ISETP.LT.AND P5, PT, R0, 0x1000, !P0 ;  /* 0x000010000000780c */ /* 0x000fe200047a1270 */
[----:B------:R-:W-:Y:S01]  /*2220*/  IMAD.WIDE R16, R33, 0x2, R2 ;  /* 0x0000000221107825 */ /* 0x000fe200078e0202 */
[----:B------:R-:W-:-:S03]  /*2230*/  LOP3.LUT R0, R36, 0x60, RZ, 0xfc, !PT ;  /* 0x0000006024007812 */ /* 0x000fc600078efcff */
[--C-:B------:R-:W-:Y:S01]  /*2240*/  IMAD.WIDE R18, R19, 0x2, R2.reuse ;  /* 0x0000000213127825 */ /* 0x100fe200078e0202 */
[----:B------:R3:W-:Y:S04]  /*2250*/  @P4 STG.E.128 desc[UR22][R16.64], R12 ;  /* 0x0000000c10004986 */ /* 0x0007e8000c101d16 */
[----:B------:R2:W-:Y:S01]  /*2260*/  @P3 STG.E.128 desc[UR22][R18.64], R4 ;  /* 0x0000000412003986 */ /* 0x0005e2000c101d16 */
[C---:B-1----:R-:W-:Y:S01]  /*2270*/  VIADD R21, R49.reuse, 0x2a000 ;  /* 0x0002a00031157836 */ /* 0x042fe20000000000 */
[----:B------:R-:W-:Y:S01]  /*2280*/  LOP3.LUT R22, R36, 0x58, RZ, 0xfc, !PT ;  /* 0x0000005824167812 */ /* 0x000fe200078efcff */
[----:B------:R-:W-:Y:S01]  /*2290*/  VIADD R23, R49, 0x30000 ;  /* 0x0003000031177836 */ /* 0x000fe20000000000 */
[----:B------:R-:W-:Y:S01]  /*22a0*/  ISETP.LT.AND P3, PT, R0, 0x1000, !P0 ;  /* 0x000010000000780c */ /* 0x000fe20004761270 */
[----:B------:R-:W-:Y:S01]  /*22b0*/  IMAD.WIDE R20, R21, 0x2, R2 ;  /* 0x0000000215147825 */ /* 0x000fe200078e0202 */
[----:B------:R-:W-:-:S02]  /*22c0*/  ISETP.LT.AND P4, PT, R22, 0x1000, !P0 ;  /* 0x000010001600780c */ /* 0x000fc40004781270 */
[C---:B-----5:R-:W-:Y:S01]  /*22d0*/  LOP3.LUT R24, R36.reuse, 0x68, RZ, 0xfc, !PT ;  /* 0x0000006824187812 */ /* 0x060fe200078efcff */
[--C-:B------:R-:W-:Y:S01]  /*22e0*/  IMAD.WIDE R22, R23, 0x2, R2.reuse ;  /* 0x0000000217167825 */ /* 0x100fe200078e0202 */
[C---:B------:R-:W-:Y:S01]  /*22f0*/  LOP3.LUT R0, R36.reuse, 0x70, RZ, 0xfc, !PT ;  /* 0x0000007024007812 */ /* 0x040fe200078efcff */
[----:B------:R5:W-:Y:S01]  /*2300*/  @P2 STG.E.128 desc[UR22][R20.64], R8 ;  /* 0x0000000814002986 */ /* 0x000be2000c101d16 */
[----:B------:R-:W-:Y:S01]  /*2310*/  LOP3.LUT R36, R36, 0x78, RZ, 0xfc, !PT ;  /* 0x0000007824247812 */ /* 0x000fe200078efcff */
[----:B------:R-:W-:Y:S01]  /*2320*/  VIADD R25, R49, 0x36000 ;  /* 0x0003600031197836 */ /* 0x000fe20000000000 */
[----:B------:R-:W-:Y:S01]  /*2330*/  ISETP.LT.AND P2, PT, R24, 0x1000, !P0 ;  /* 0x000010001800780c */ /* 0x000fe20004741270 */
[----:B------:R1:W-:Y:S01]  /*2340*/  @P1 STG.E.128 desc[UR22][R22.64], R40 ;  /* 0x0000002816001986 */ /* 0x0003e2000c101d16 */
[----:B------:R-:W-:Y:S01]  /*2350*/  ISETP.LT.AND P1, PT, R0, 0x1000, !P0 ;  /* 0x000010000000780c */ /* 0x000fe20004721270 */
[----:B---3--:R-:W-:Y:S01]  /*2360*/  IMAD.WIDE R12, R25, 0x2, R2 ;  /* 0x00000002190c7825 */ /* 0x008fe200078e0202 */
[----:B------:R-:W-:-:S03]  /*2370*/  ISETP.LT.AND P0, PT, R36, 0x1000, !P0 ;  /* 0x000010002400780c */ /* 0x000fc60004701270 */
[C---:B--2---:R-:W-:Y:S01]  /*2380*/  VIADD R5, R49.reuse, 0x3c000 ;  /* 0x0003c00031057836 */ /* 0x044fe20000000000 */
[----:B------:R1:W-:Y:S01]  /*2390*/  @P6 STG.E.128 desc[UR22][R12.64], R56 ;  /* 0x000000380c006986 */ /* 0x0003e2000c101d16 */
[C---:B------:R-:W-:Y:S02]  /*23a0*/  VIADD R7, R49.reuse, 0x42000 ;  /* 0x0004200031077836 */ /* 0x040fe40000000000 */
[----:B------:R-:W-:Y:S02]  /*23b0*/  VIADD R15, R49, 0x54000 ;  /* 0x00054000310f7836 */ /* 0x000fe40000000000 */
[----:B------:R-:W-:-:S04]  /*23c0*/  IMAD.WIDE R4, R5, 0x2, R2 ;  /* 0x0000000205047825 */ /* 0x000fc800078e0202 */
[C---:B-----5:R-:W-:Y:S01]  /*23d0*/  VIADD R9, R49.reuse, 0x48000 ;  /* 0x0004800031097836 */ /* 0x060fe20000000000 */
[----:B------:R1:W-:Y:S01]  /*23e0*/  @P5 STG.E.128 desc[UR22][R4.64], R52 ;  /* 0x0000003404005986 */ /* 0x0003e2000c101d16 */
[----:B------:R-:W-:Y:S02]  /*23f0*/  VIADD R11, R49, 0x4e000 ;  /* 0x0004e000310b7836 */ /* 0x000fe40000000000 */
[----:B------:R-:W-:-:S04]  /*2400*/  IMAD.WIDE R6, R7, 0x2, R2 ;  /* 0x0000000207067825 */ /* 0x000fc800078e0202 */
[--C-:B------:R-:W-:Y:S01]  /*2410*/  IMAD.WIDE R8, R9, 0x2, R2.reuse ;  /* 0x0000000209087825 */ /* 0x100fe200078e0202 */
[----:B------:R1:W-:Y:S03]  /*2420*/  @P4 STG.E.128 desc[UR22][R6.64], R60 ;  /* 0x0000003c06004986 */ /* 0x0003e6000c101d16 */
[--C-:B------:R-:W-:Y:S01]  /*2430*/  IMAD.WIDE R10, R11, 0x2, R2.reuse ;  /* 0x000000020b0a7825 */ /* 0x100fe200078e0202 */
[----:B------:R1:W-:Y:S03]  /*2440*/  @P3 STG.E.128 desc[UR22][R8.64], R64 ;  /* 0x0000004008003986 */ /* 0x0003e6000c101d16 */
[----:B------:R-:W-:Y:S01]  /*2450*/  IMAD.WIDE R14, R15, 0x2, R2 ;  /* 0x000000020f0e7825 */ /* 0x000fe200078e0202 */
[----:B------:R1:W-:Y:S04]  /*2460*/  @P2 STG.E.128 desc[UR22][R10.64], R68 ;  /* 0x000000440a002986 */ /* 0x0003e8000c101d16 */
[----:B----4-:R1:W-:Y:S01]  /*2470*/  @P1 STG.E.128 desc[UR22][R14.64], R44 ;  /* 0x0000002c0e001986 */ /* 0x0103e2000c101d16 */
[----:B------:R-:W-:Y:S05]  /*2480*/  @!P0 EXIT ;  /* 0x000000000000894d */ /* 0x000fea0003800000 */
[----:B-1----:R-:W1:Y:S01]  /*2490*/  LDS.128 R4, [R50+0x3b80] ;  /* 0x003b800032047984 */ /* 0x002e620000000c00 */
[----:B------:R-:W-:-:S04]  /*24a0*/  VIADD R49, R49, 0x5a000 ;  /* 0x0005a00031317836 */ /* 0x000fc80000000000 */
[----:B------:R-:W-:-:S05]  /*24b0*/  IMAD.WIDE R2, R49, 0x2, R2 ;  /* 0x0000000231027825 */ /* 0x000fca00078e0202 */
[----:B-1----:R-:W-:Y:S01]  /*24c0*/  STG.E.128 desc[UR22][R2.64], R4 ;  /* 0x0000000402007986 */ /* 0x002fe2000c101d16 */
[----:B------:R-:W-:Y:S05]  /*24d0*/  EXIT ;  /* 0x000000000000794d */ /* 0x000fea0003800000 */
.L_x_1:
[----:B------:R-:W-:-:S00]  /*24e0*/  BRA `(.L_x_1) ;  /* 0xfffffffc00fc7947 */ /* 0x000fc0000383ffff */
[----:B------:R-:W-:-:S00]  /*24f0*/  NOP ;  /* 0x0000000000007918 */ /* 0x000fc00000000000 */
        /* <DEDUP_REMOVED lines=8> */
.L_x_2:


//--------------------- .nv.shared.triton_mm      --------------------------
	.section	.nv.shared.triton_mm,"aw",@nobits
	.sectionflags	@""
	.align	16
	.zero		1024


//--------------------- .nv.constant0.triton_mm   --------------------------
	.section	.nv.constant0.triton_mm,"a",@progbits
	.sectionflags	@""
	.align	4
.nv.constant0.triton_mm:
	.zero		556
